//
// Generated by NVIDIA NVVM Compiler
//
// Compiler Build ID: CL-36424714
// Cuda compilation tools, release 13.0, V13.0.88
// Based on NVVM 20.0.0
//

.version 9.0
.target sm_100
.address_size 64

	// .globl	default_function_kernel0
// _ZZ24default_function_kernel0E15pad_temp_shared has been demoted
// _ZZ24default_function_kernel0E13kernel_shared has been demoted
// _ZZ6conv2dPfPKfS_E5input has been demoted

.visible .entry default_function_kernel0(
	.param .u64 .ptr .align 1 default_function_kernel0_param_0,
	.param .u64 .ptr .align 1 default_function_kernel0_param_1,
	.param .u64 .ptr .align 1 default_function_kernel0_param_2
)
{
	.reg .pred 	%p<23>;
	.reg .b32 	%r<50>;
	.reg .b32 	%f<460>;
	.reg .b64 	%rd<34>;
	// demoted variable
	.shared .align 4 .b8 _ZZ24default_function_kernel0E15pad_temp_shared[128];
	// demoted variable
	.shared .align 4 .b8 _ZZ24default_function_kernel0E13kernel_shared[512];
	ld.param.u64 	%rd9, [default_function_kernel0_param_0];
	ld.param.u64 	%rd10, [default_function_kernel0_param_1];
	cvta.to.global.u64 	%rd1, %rd10;
	cvta.to.global.u64 	%rd2, %rd9;
	mov.u32 	%r21, %ctaid.y;
	shl.b32 	%r1, %r21, 1;
	mov.u32 	%r2, %ctaid.x;
	mov.u32 	%r22, %tid.z;
	mul.lo.s32 	%r3, %r22, 196;
	mul.lo.s32 	%r4, %r21, 28;
	shl.b32 	%r5, %r2, 1;
	shl.b32 	%r23, %r22, 4;
	mov.u32 	%r24, _ZZ24default_function_kernel0E15pad_temp_shared;
	add.s32 	%r6, %r24, %r23;
	mov.u32 	%r7, %ctaid.z;
	shl.b32 	%r25, %r22, 6;
	mov.u32 	%r26, _ZZ24default_function_kernel0E13kernel_shared;
	add.s32 	%r8, %r26, %r25;
	shl.b32 	%r27, %r22, 5;
	sub.s32 	%r9, %r8, %r27;
	setp.lt.u32 	%p1, %r2, 6;
	mov.f32 	%f442, 0f00000000;
	mov.b32 	%r48, 0;
	mov.f32 	%f443, %f442;
	mov.f32 	%f444, %f442;
	mov.f32 	%f445, %f442;
	mov.f32 	%f446, %f442;
	mov.f32 	%f447, %f442;
	mov.f32 	%f448, %f442;
	mov.f32 	%f449, %f442;
$L__BB0_1:
	mul.lo.s32 	%r11, %r48, 1568;
	mov.b32 	%r49, 0;
	cvt.u64.u32 	%rd17, %r11;
$L__BB0_2:
	setp.eq.s32 	%p3, %r2, 0;
	bar.sync 	0;
	or.b32  	%r13, %r49, %r1;
	setp.eq.s32 	%p4, %r13, 0;
	mul.lo.s32 	%r14, %r49, 14;
	add.s32 	%r29, %r3, %r4;
	add.s32 	%r30, %r29, %r5;
	add.s32 	%r31, %r30, %r11;
	add.s32 	%r32, %r31, %r14;
	add.s32 	%r15, %r32, -15;
	mul.wide.s32 	%rd11, %r15, 4;
	add.s64 	%rd3, %rd2, %rd11;
	mov.f32 	%f450, 0f00000000;
	or.pred  	%p5, %p3, %p4;
	@%p5 bra 	$L__BB0_4;
	ld.global.nc.f32 	%f450, [%rd3];
$L__BB0_4:
	st.shared.f32 	[%r6], %f450;
	mov.f32 	%f451, 0f00000000;
	@%p4 bra 	$L__BB0_6;
	ld.global.nc.f32 	%f451, [%rd3+4];
$L__BB0_6:
	st.shared.f32 	[%r6+4], %f451;
	add.s32 	%r16, %r1, %r49;
	setp.gt.u32 	%p8, %r16, 13;
	mov.f32 	%f452, 0f00000000;
	or.pred  	%p9, %p3, %p8;
	@%p9 bra 	$L__BB0_8;
	add.s32 	%r33, %r15, 14;
	mul.wide.u32 	%rd12, %r33, 4;
	add.s64 	%rd13, %rd2, %rd12;
	ld.global.nc.f32 	%f452, [%rd13];
$L__BB0_8:
	st.shared.f32 	[%r6+8], %f452;
	add.s32 	%r34, %r15, 15;
	mul.wide.u32 	%rd14, %r34, 4;
	add.s64 	%rd4, %rd2, %rd14;
	mov.f32 	%f453, 0f00000000;
	@%p8 bra 	$L__BB0_10;
	ld.global.nc.f32 	%f453, [%rd4];
$L__BB0_10:
	setp.ne.s32 	%p11, %r13, 0;
	st.shared.f32 	[%r6+12], %f453;
	mov.u32 	%r35, %tid.z;
	mul.lo.s32 	%r36, %r35, 2304;
	mad.lo.s32 	%r37, %r7, 18432, %r36;
	mad.lo.s32 	%r38, %r48, 72, %r37;
	mad.lo.s32 	%r39, %r49, 3, %r38;
	mul.wide.u32 	%rd15, %r39, 4;
	add.s64 	%rd5, %rd1, %rd15;
	ld.global.nc.f32 	%f66, [%rd5];
	st.shared.f32 	[%r8], %f66;
	ld.global.nc.f32 	%f67, [%rd5+36];
	st.shared.f32 	[%r8+4], %f67;
	ld.global.nc.f32 	%f68, [%rd5+72];
	st.shared.f32 	[%r8+8], %f68;
	ld.global.nc.f32 	%f69, [%rd5+108];
	st.shared.f32 	[%r8+12], %f69;
	ld.global.nc.f32 	%f70, [%rd5+144];
	st.shared.f32 	[%r8+16], %f70;
	ld.global.nc.f32 	%f71, [%rd5+180];
	st.shared.f32 	[%r8+20], %f71;
	ld.global.nc.f32 	%f72, [%rd5+216];
	st.shared.f32 	[%r8+24], %f72;
	ld.global.nc.f32 	%f73, [%rd5+252];
	st.shared.f32 	[%r8+28], %f73;
	ld.global.nc.f32 	%f74, [%rd5+4608];
	st.shared.f32 	[%r8+32], %f74;
	ld.global.nc.f32 	%f75, [%rd5+4644];
	st.shared.f32 	[%r8+36], %f75;
	ld.global.nc.f32 	%f76, [%rd5+4680];
	st.shared.f32 	[%r8+40], %f76;
	ld.global.nc.f32 	%f77, [%rd5+4716];
	st.shared.f32 	[%r8+44], %f77;
	ld.global.nc.f32 	%f78, [%rd5+4752];
	st.shared.f32 	[%r8+48], %f78;
	ld.global.nc.f32 	%f79, [%rd5+4788];
	st.shared.f32 	[%r8+52], %f79;
	ld.global.nc.f32 	%f80, [%rd5+4824];
	st.shared.f32 	[%r8+56], %f80;
	ld.global.nc.f32 	%f81, [%rd5+4860];
	st.shared.f32 	[%r8+60], %f81;
	bar.sync 	0;
	ld.shared.f32 	%f82, [_ZZ24default_function_kernel0E15pad_temp_shared];
	ld.shared.f32 	%f83, [_ZZ24default_function_kernel0E15pad_temp_shared+4];
	ld.shared.f32 	%f84, [_ZZ24default_function_kernel0E15pad_temp_shared+8];
	ld.shared.f32 	%f85, [_ZZ24default_function_kernel0E15pad_temp_shared+12];
	ld.shared.f32 	%f86, [_ZZ24default_function_kernel0E15pad_temp_shared+16];
	ld.shared.f32 	%f87, [_ZZ24default_function_kernel0E15pad_temp_shared+20];
	ld.shared.f32 	%f88, [_ZZ24default_function_kernel0E15pad_temp_shared+24];
	ld.shared.f32 	%f89, [_ZZ24default_function_kernel0E15pad_temp_shared+28];
	ld.shared.f32 	%f90, [%r9];
	ld.shared.f32 	%f91, [%r9+256];
	ld.shared.f32 	%f92, [%r9+4];
	ld.shared.f32 	%f93, [%r9+260];
	fma.rn.f32 	%f94, %f82, %f90, %f442;
	fma.rn.f32 	%f95, %f82, %f91, %f446;
	fma.rn.f32 	%f96, %f83, %f90, %f443;
	fma.rn.f32 	%f97, %f83, %f91, %f447;
	fma.rn.f32 	%f98, %f84, %f90, %f444;
	fma.rn.f32 	%f99, %f84, %f91, %f448;
	fma.rn.f32 	%f100, %f85, %f90, %f445;
	fma.rn.f32 	%f101, %f85, %f91, %f449;
	fma.rn.f32 	%f102, %f86, %f92, %f94;
	fma.rn.f32 	%f103, %f86, %f93, %f95;
	fma.rn.f32 	%f104, %f87, %f92, %f96;
	fma.rn.f32 	%f105, %f87, %f93, %f97;
	fma.rn.f32 	%f106, %f88, %f92, %f98;
	fma.rn.f32 	%f107, %f88, %f93, %f99;
	fma.rn.f32 	%f108, %f89, %f92, %f100;
	fma.rn.f32 	%f109, %f89, %f93, %f101;
	ld.shared.f32 	%f110, [_ZZ24default_function_kernel0E15pad_temp_shared+32];
	ld.shared.f32 	%f111, [_ZZ24default_function_kernel0E15pad_temp_shared+36];
	ld.shared.f32 	%f112, [_ZZ24default_function_kernel0E15pad_temp_shared+40];
	ld.shared.f32 	%f113, [_ZZ24default_function_kernel0E15pad_temp_shared+44];
	ld.shared.f32 	%f114, [_ZZ24default_function_kernel0E15pad_temp_shared+48];
	ld.shared.f32 	%f115, [_ZZ24default_function_kernel0E15pad_temp_shared+52];
	ld.shared.f32 	%f116, [_ZZ24default_function_kernel0E15pad_temp_shared+56];
	ld.shared.f32 	%f117, [_ZZ24default_function_kernel0E15pad_temp_shared+60];
	ld.shared.f32 	%f118, [%r9+8];
	ld.shared.f32 	%f119, [%r9+264];
	ld.shared.f32 	%f120, [%r9+12];
	ld.shared.f32 	%f121, [%r9+268];
	fma.rn.f32 	%f122, %f110, %f118, %f102;
	fma.rn.f32 	%f123, %f110, %f119, %f103;
	fma.rn.f32 	%f124, %f111, %f118, %f104;
	fma.rn.f32 	%f125, %f111, %f119, %f105;
	fma.rn.f32 	%f126, %f112, %f118, %f106;
	fma.rn.f32 	%f127, %f112, %f119, %f107;
	fma.rn.f32 	%f128, %f113, %f118, %f108;
	fma.rn.f32 	%f129, %f113, %f119, %f109;
	fma.rn.f32 	%f130, %f114, %f120, %f122;
	fma.rn.f32 	%f131, %f114, %f121, %f123;
	fma.rn.f32 	%f132, %f115, %f120, %f124;
	fma.rn.f32 	%f133, %f115, %f121, %f125;
	fma.rn.f32 	%f134, %f116, %f120, %f126;
	fma.rn.f32 	%f135, %f116, %f121, %f127;
	fma.rn.f32 	%f136, %f117, %f120, %f128;
	fma.rn.f32 	%f137, %f117, %f121, %f129;
	ld.shared.f32 	%f138, [_ZZ24default_function_kernel0E15pad_temp_shared+64];
	ld.shared.f32 	%f139, [_ZZ24default_function_kernel0E15pad_temp_shared+68];
	ld.shared.f32 	%f140, [_ZZ24default_function_kernel0E15pad_temp_shared+72];
	ld.shared.f32 	%f141, [_ZZ24default_function_kernel0E15pad_temp_shared+76];
	ld.shared.f32 	%f142, [_ZZ24default_function_kernel0E15pad_temp_shared+80];
	ld.shared.f32 	%f143, [_ZZ24default_function_kernel0E15pad_temp_shared+84];
	ld.shared.f32 	%f144, [_ZZ24default_function_kernel0E15pad_temp_shared+88];
	ld.shared.f32 	%f145, [_ZZ24default_function_kernel0E15pad_temp_shared+92];
	ld.shared.f32 	%f146, [%r9+16];
	ld.shared.f32 	%f147, [%r9+272];
	ld.shared.f32 	%f148, [%r9+20];
	ld.shared.f32 	%f149, [%r9+276];
	fma.rn.f32 	%f150, %f138, %f146, %f130;
	fma.rn.f32 	%f151, %f138, %f147, %f131;
	fma.rn.f32 	%f152, %f139, %f146, %f132;
	fma.rn.f32 	%f153, %f139, %f147, %f133;
	fma.rn.f32 	%f154, %f140, %f146, %f134;
	fma.rn.f32 	%f155, %f140, %f147, %f135;
	fma.rn.f32 	%f156, %f141, %f146, %f136;
	fma.rn.f32 	%f157, %f141, %f147, %f137;
	fma.rn.f32 	%f158, %f142, %f148, %f150;
	fma.rn.f32 	%f159, %f142, %f149, %f151;
	fma.rn.f32 	%f160, %f143, %f148, %f152;
	fma.rn.f32 	%f161, %f143, %f149, %f153;
	fma.rn.f32 	%f162, %f144, %f148, %f154;
	fma.rn.f32 	%f163, %f144, %f149, %f155;
	fma.rn.f32 	%f164, %f145, %f148, %f156;
	fma.rn.f32 	%f165, %f145, %f149, %f157;
	ld.shared.f32 	%f166, [_ZZ24default_function_kernel0E15pad_temp_shared+96];
	ld.shared.f32 	%f167, [_ZZ24default_function_kernel0E15pad_temp_shared+100];
	ld.shared.f32 	%f168, [_ZZ24default_function_kernel0E15pad_temp_shared+104];
	ld.shared.f32 	%f169, [_ZZ24default_function_kernel0E15pad_temp_shared+108];
	ld.shared.f32 	%f170, [_ZZ24default_function_kernel0E15pad_temp_shared+112];
	ld.shared.f32 	%f171, [_ZZ24default_function_kernel0E15pad_temp_shared+116];
	ld.shared.f32 	%f172, [_ZZ24default_function_kernel0E15pad_temp_shared+120];
	ld.shared.f32 	%f173, [_ZZ24default_function_kernel0E15pad_temp_shared+124];
	ld.shared.f32 	%f174, [%r9+24];
	ld.shared.f32 	%f175, [%r9+280];
	ld.shared.f32 	%f176, [%r9+28];
	ld.shared.f32 	%f177, [%r9+284];
	fma.rn.f32 	%f178, %f166, %f174, %f158;
	fma.rn.f32 	%f179, %f166, %f175, %f159;
	fma.rn.f32 	%f180, %f167, %f174, %f160;
	fma.rn.f32 	%f181, %f167, %f175, %f161;
	fma.rn.f32 	%f182, %f168, %f174, %f162;
	fma.rn.f32 	%f183, %f168, %f175, %f163;
	fma.rn.f32 	%f184, %f169, %f174, %f164;
	fma.rn.f32 	%f185, %f169, %f175, %f165;
	fma.rn.f32 	%f25, %f170, %f176, %f178;
	fma.rn.f32 	%f26, %f170, %f177, %f179;
	fma.rn.f32 	%f27, %f171, %f176, %f180;
	fma.rn.f32 	%f28, %f171, %f177, %f181;
	fma.rn.f32 	%f29, %f172, %f176, %f182;
	fma.rn.f32 	%f30, %f172, %f177, %f183;
	fma.rn.f32 	%f31, %f173, %f176, %f184;
	fma.rn.f32 	%f32, %f173, %f177, %f185;
	bar.sync 	0;
	@%p11 bra 	$L__BB0_12;
	mov.b32 	%r40, 0;
	st.shared.u32 	[%r6], %r40;
	mov.f32 	%f454, 0f00000000;
	bra.uni 	$L__BB0_13;
$L__BB0_12:
	ld.global.nc.f32 	%f186, [%rd3+4];
	st.shared.f32 	[%r6], %f186;
	ld.global.nc.f32 	%f454, [%rd3+8];
$L__BB0_13:
	setp.lt.u32 	%p12, %r16, 14;
	st.shared.f32 	[%r6+4], %f454;
	@%p12 bra 	$L__BB0_15;
	mov.b32 	%r41, 0;
	st.shared.u32 	[%r6+8], %r41;
	mov.f32 	%f455, 0f00000000;
	bra.uni 	$L__BB0_16;
$L__BB0_15:
	ld.global.nc.f32 	%f189, [%rd4];
	st.shared.f32 	[%r6+8], %f189;
	cvt.u64.u32 	%rd16, %r14;
	cvt.u64.u32 	%rd18, %r30;
	add.s64 	%rd19, %rd18, %rd17;
	add.s64 	%rd20, %rd19, %rd16;
	shl.b64 	%rd21, %rd20, 2;
	add.s64 	%rd22, %rd2, %rd21;
	ld.global.nc.f32 	%f455, [%rd22+4];
$L__BB0_16:
	st.shared.f32 	[%r6+12], %f455;
	ld.global.nc.f32 	%f191, [%rd5+4];
	st.shared.f32 	[%r8], %f191;
	ld.global.nc.f32 	%f192, [%rd5+40];
	st.shared.f32 	[%r8+4], %f192;
	ld.global.nc.f32 	%f193, [%rd5+76];
	st.shared.f32 	[%r8+8], %f193;
	ld.global.nc.f32 	%f194, [%rd5+112];
	st.shared.f32 	[%r8+12], %f194;
	ld.global.nc.f32 	%f195, [%rd5+148];
	st.shared.f32 	[%r8+16], %f195;
	ld.global.nc.f32 	%f196, [%rd5+184];
	st.shared.f32 	[%r8+20], %f196;
	ld.global.nc.f32 	%f197, [%rd5+220];
	st.shared.f32 	[%r8+24], %f197;
	ld.global.nc.f32 	%f198, [%rd5+256];
	st.shared.f32 	[%r8+28], %f198;
	ld.global.nc.f32 	%f199, [%rd5+4612];
	st.shared.f32 	[%r8+32], %f199;
	ld.global.nc.f32 	%f200, [%rd5+4648];
	st.shared.f32 	[%r8+36], %f200;
	ld.global.nc.f32 	%f201, [%rd5+4684];
	st.shared.f32 	[%r8+40], %f201;
	ld.global.nc.f32 	%f202, [%rd5+4720];
	st.shared.f32 	[%r8+44], %f202;
	ld.global.nc.f32 	%f203, [%rd5+4756];
	st.shared.f32 	[%r8+48], %f203;
	ld.global.nc.f32 	%f204, [%rd5+4792];
	st.shared.f32 	[%r8+52], %f204;
	ld.global.nc.f32 	%f205, [%rd5+4828];
	st.shared.f32 	[%r8+56], %f205;
	ld.global.nc.f32 	%f206, [%rd5+4864];
	st.shared.f32 	[%r8+60], %f206;
	bar.sync 	0;
	ld.shared.f32 	%f207, [_ZZ24default_function_kernel0E15pad_temp_shared];
	ld.shared.f32 	%f208, [_ZZ24default_function_kernel0E15pad_temp_shared+4];
	ld.shared.f32 	%f209, [_ZZ24default_function_kernel0E15pad_temp_shared+8];
	ld.shared.f32 	%f210, [_ZZ24default_function_kernel0E15pad_temp_shared+12];
	ld.shared.f32 	%f211, [_ZZ24default_function_kernel0E15pad_temp_shared+16];
	ld.shared.f32 	%f212, [_ZZ24default_function_kernel0E15pad_temp_shared+20];
	ld.shared.f32 	%f213, [_ZZ24default_function_kernel0E15pad_temp_shared+24];
	ld.shared.f32 	%f214, [_ZZ24default_function_kernel0E15pad_temp_shared+28];
	ld.shared.f32 	%f215, [%r9];
	ld.shared.f32 	%f216, [%r9+256];
	ld.shared.f32 	%f217, [%r9+4];
	ld.shared.f32 	%f218, [%r9+260];
	fma.rn.f32 	%f219, %f207, %f215, %f25;
	fma.rn.f32 	%f220, %f207, %f216, %f26;
	fma.rn.f32 	%f221, %f208, %f215, %f27;
	fma.rn.f32 	%f222, %f208, %f216, %f28;
	fma.rn.f32 	%f223, %f209, %f215, %f29;
	fma.rn.f32 	%f224, %f209, %f216, %f30;
	fma.rn.f32 	%f225, %f210, %f215, %f31;
	fma.rn.f32 	%f226, %f210, %f216, %f32;
	fma.rn.f32 	%f227, %f211, %f217, %f219;
	fma.rn.f32 	%f228, %f211, %f218, %f220;
	fma.rn.f32 	%f229, %f212, %f217, %f221;
	fma.rn.f32 	%f230, %f212, %f218, %f222;
	fma.rn.f32 	%f231, %f213, %f217, %f223;
	fma.rn.f32 	%f232, %f213, %f218, %f224;
	fma.rn.f32 	%f233, %f214, %f217, %f225;
	fma.rn.f32 	%f234, %f214, %f218, %f226;
	ld.shared.f32 	%f235, [_ZZ24default_function_kernel0E15pad_temp_shared+32];
	ld.shared.f32 	%f236, [_ZZ24default_function_kernel0E15pad_temp_shared+36];
	ld.shared.f32 	%f237, [_ZZ24default_function_kernel0E15pad_temp_shared+40];
	ld.shared.f32 	%f238, [_ZZ24default_function_kernel0E15pad_temp_shared+44];
	ld.shared.f32 	%f239, [_ZZ24default_function_kernel0E15pad_temp_shared+48];
	ld.shared.f32 	%f240, [_ZZ24default_function_kernel0E15pad_temp_shared+52];
	ld.shared.f32 	%f241, [_ZZ24default_function_kernel0E15pad_temp_shared+56];
	ld.shared.f32 	%f242, [_ZZ24default_function_kernel0E15pad_temp_shared+60];
	ld.shared.f32 	%f243, [%r9+8];
	ld.shared.f32 	%f244, [%r9+264];
	ld.shared.f32 	%f245, [%r9+12];
	ld.shared.f32 	%f246, [%r9+268];
	fma.rn.f32 	%f247, %f235, %f243, %f227;
	fma.rn.f32 	%f248, %f235, %f244, %f228;
	fma.rn.f32 	%f249, %f236, %f243, %f229;
	fma.rn.f32 	%f250, %f236, %f244, %f230;
	fma.rn.f32 	%f251, %f237, %f243, %f231;
	fma.rn.f32 	%f252, %f237, %f244, %f232;
	fma.rn.f32 	%f253, %f238, %f243, %f233;
	fma.rn.f32 	%f254, %f238, %f244, %f234;
	fma.rn.f32 	%f255, %f239, %f245, %f247;
	fma.rn.f32 	%f256, %f239, %f246, %f248;
	fma.rn.f32 	%f257, %f240, %f245, %f249;
	fma.rn.f32 	%f258, %f240, %f246, %f250;
	fma.rn.f32 	%f259, %f241, %f245, %f251;
	fma.rn.f32 	%f260, %f241, %f246, %f252;
	fma.rn.f32 	%f261, %f242, %f245, %f253;
	fma.rn.f32 	%f262, %f242, %f246, %f254;
	ld.shared.f32 	%f263, [_ZZ24default_function_kernel0E15pad_temp_shared+64];
	ld.shared.f32 	%f264, [_ZZ24default_function_kernel0E15pad_temp_shared+68];
	ld.shared.f32 	%f265, [_ZZ24default_function_kernel0E15pad_temp_shared+72];
	ld.shared.f32 	%f266, [_ZZ24default_function_kernel0E15pad_temp_shared+76];
	ld.shared.f32 	%f267, [_ZZ24default_function_kernel0E15pad_temp_shared+80];
	ld.shared.f32 	%f268, [_ZZ24default_function_kernel0E15pad_temp_shared+84];
	ld.shared.f32 	%f269, [_ZZ24default_function_kernel0E15pad_temp_shared+88];
	ld.shared.f32 	%f270, [_ZZ24default_function_kernel0E15pad_temp_shared+92];
	ld.shared.f32 	%f271, [%r9+16];
	ld.shared.f32 	%f272, [%r9+272];
	ld.shared.f32 	%f273, [%r9+20];
	ld.shared.f32 	%f274, [%r9+276];
	fma.rn.f32 	%f275, %f263, %f271, %f255;
	fma.rn.f32 	%f276, %f263, %f272, %f256;
	fma.rn.f32 	%f277, %f264, %f271, %f257;
	fma.rn.f32 	%f278, %f264, %f272, %f258;
	fma.rn.f32 	%f279, %f265, %f271, %f259;
	fma.rn.f32 	%f280, %f265, %f272, %f260;
	fma.rn.f32 	%f281, %f266, %f271, %f261;
	fma.rn.f32 	%f282, %f266, %f272, %f262;
	fma.rn.f32 	%f283, %f267, %f273, %f275;
	fma.rn.f32 	%f284, %f267, %f274, %f276;
	fma.rn.f32 	%f285, %f268, %f273, %f277;
	fma.rn.f32 	%f286, %f268, %f274, %f278;
	fma.rn.f32 	%f287, %f269, %f273, %f279;
	fma.rn.f32 	%f288, %f269, %f274, %f280;
	fma.rn.f32 	%f289, %f270, %f273, %f281;
	fma.rn.f32 	%f290, %f270, %f274, %f282;
	ld.shared.f32 	%f291, [_ZZ24default_function_kernel0E15pad_temp_shared+96];
	ld.shared.f32 	%f292, [_ZZ24default_function_kernel0E15pad_temp_shared+100];
	ld.shared.f32 	%f293, [_ZZ24default_function_kernel0E15pad_temp_shared+104];
	ld.shared.f32 	%f294, [_ZZ24default_function_kernel0E15pad_temp_shared+108];
	ld.shared.f32 	%f295, [_ZZ24default_function_kernel0E15pad_temp_shared+112];
	ld.shared.f32 	%f296, [_ZZ24default_function_kernel0E15pad_temp_shared+116];
	ld.shared.f32 	%f297, [_ZZ24default_function_kernel0E15pad_temp_shared+120];
	ld.shared.f32 	%f298, [_ZZ24default_function_kernel0E15pad_temp_shared+124];
	ld.shared.f32 	%f299, [%r9+24];
	ld.shared.f32 	%f300, [%r9+280];
	ld.shared.f32 	%f301, [%r9+28];
	ld.shared.f32 	%f302, [%r9+284];
	fma.rn.f32 	%f303, %f291, %f299, %f283;
	fma.rn.f32 	%f304, %f291, %f300, %f284;
	fma.rn.f32 	%f305, %f292, %f299, %f285;
	fma.rn.f32 	%f306, %f292, %f300, %f286;
	fma.rn.f32 	%f307, %f293, %f299, %f287;
	fma.rn.f32 	%f308, %f293, %f300, %f288;
	fma.rn.f32 	%f309, %f294, %f299, %f289;
	fma.rn.f32 	%f310, %f294, %f300, %f290;
	fma.rn.f32 	%f37, %f295, %f301, %f303;
	fma.rn.f32 	%f38, %f295, %f302, %f304;
	fma.rn.f32 	%f39, %f296, %f301, %f305;
	fma.rn.f32 	%f40, %f296, %f302, %f306;
	fma.rn.f32 	%f41, %f297, %f301, %f307;
	fma.rn.f32 	%f42, %f297, %f302, %f308;
	fma.rn.f32 	%f43, %f298, %f301, %f309;
	fma.rn.f32 	%f44, %f298, %f302, %f310;
	bar.sync 	0;
	add.s32 	%r44, %r15, 2;
	mul.wide.s32 	%rd23, %r44, 4;
	add.s64 	%rd6, %rd2, %rd23;
	mov.f32 	%f456, 0f00000000;
	@%p4 bra 	$L__BB0_18;
	ld.global.nc.f32 	%f456, [%rd6];
$L__BB0_18:
	setp.gt.u32 	%p15, %r2, 5;
	st.shared.f32 	[%r6], %f456;
	mov.f32 	%f457, 0f00000000;
	or.pred  	%p16, %p4, %p15;
	@%p16 bra 	$L__BB0_20;
	ld.global.nc.f32 	%f457, [%rd6+4];
$L__BB0_20:
	st.shared.f32 	[%r6+4], %f457;
	cvt.u64.u32 	%rd25, %r30;
	cvt.u64.u32 	%rd26, %r14;
	add.s64 	%rd27, %rd25, %rd17;
	add.s64 	%rd28, %rd27, %rd26;
	shl.b64 	%rd29, %rd28, 2;
	add.s64 	%rd7, %rd2, %rd29;
	mov.f32 	%f458, 0f00000000;
	mov.pred 	%p22, 0;
	@%p8 bra 	$L__BB0_22;
	ld.global.nc.f32 	%f458, [%rd7+4];
	mov.pred 	%p22, %p1;
$L__BB0_22:
	st.shared.f32 	[%r6+8], %f458;
	mov.f32 	%f459, 0f00000000;
	not.pred 	%p19, %p22;
	@%p19 bra 	$L__BB0_24;
	ld.global.nc.f32 	%f459, [%rd7+8];
$L__BB0_24:
	st.shared.f32 	[%r6+12], %f459;
	ld.global.nc.f32 	%f314, [%rd5+8];
	st.shared.f32 	[%r8], %f314;
	ld.global.nc.f32 	%f315, [%rd5+44];
	st.shared.f32 	[%r8+4], %f315;
	ld.global.nc.f32 	%f316, [%rd5+80];
	st.shared.f32 	[%r8+8], %f316;
	ld.global.nc.f32 	%f317, [%rd5+116];
	st.shared.f32 	[%r8+12], %f317;
	ld.global.nc.f32 	%f318, [%rd5+152];
	st.shared.f32 	[%r8+16], %f318;
	ld.global.nc.f32 	%f319, [%rd5+188];
	st.shared.f32 	[%r8+20], %f319;
	ld.global.nc.f32 	%f320, [%rd5+224];
	st.shared.f32 	[%r8+24], %f320;
	ld.global.nc.f32 	%f321, [%rd5+260];
	st.shared.f32 	[%r8+28], %f321;
	ld.global.nc.f32 	%f322, [%rd5+4616];
	st.shared.f32 	[%r8+32], %f322;
	ld.global.nc.f32 	%f323, [%rd5+4652];
	st.shared.f32 	[%r8+36], %f323;
	ld.global.nc.f32 	%f324, [%rd5+4688];
	st.shared.f32 	[%r8+40], %f324;
	ld.global.nc.f32 	%f325, [%rd5+4724];
	st.shared.f32 	[%r8+44], %f325;
	ld.global.nc.f32 	%f326, [%rd5+4760];
	st.shared.f32 	[%r8+48], %f326;
	ld.global.nc.f32 	%f327, [%rd5+4796];
	st.shared.f32 	[%r8+52], %f327;
	ld.global.nc.f32 	%f328, [%rd5+4832];
	st.shared.f32 	[%r8+56], %f328;
	ld.global.nc.f32 	%f329, [%rd5+4868];
	st.shared.f32 	[%r8+60], %f329;
	bar.sync 	0;
	ld.shared.f32 	%f330, [_ZZ24default_function_kernel0E15pad_temp_shared];
	ld.shared.f32 	%f331, [_ZZ24default_function_kernel0E15pad_temp_shared+4];
	ld.shared.f32 	%f332, [_ZZ24default_function_kernel0E15pad_temp_shared+8];
	ld.shared.f32 	%f333, [_ZZ24default_function_kernel0E15pad_temp_shared+12];
	ld.shared.f32 	%f334, [_ZZ24default_function_kernel0E15pad_temp_shared+16];
	ld.shared.f32 	%f335, [_ZZ24default_function_kernel0E15pad_temp_shared+20];
	ld.shared.f32 	%f336, [_ZZ24default_function_kernel0E15pad_temp_shared+24];
	ld.shared.f32 	%f337, [_ZZ24default_function_kernel0E15pad_temp_shared+28];
	ld.shared.f32 	%f338, [%r9];
	ld.shared.f32 	%f339, [%r9+256];
	ld.shared.f32 	%f340, [%r9+4];
	ld.shared.f32 	%f341, [%r9+260];
	fma.rn.f32 	%f342, %f330, %f338, %f37;
	fma.rn.f32 	%f343, %f330, %f339, %f38;
	fma.rn.f32 	%f344, %f331, %f338, %f39;
	fma.rn.f32 	%f345, %f331, %f339, %f40;
	fma.rn.f32 	%f346, %f332, %f338, %f41;
	fma.rn.f32 	%f347, %f332, %f339, %f42;
	fma.rn.f32 	%f348, %f333, %f338, %f43;
	fma.rn.f32 	%f349, %f333, %f339, %f44;
	fma.rn.f32 	%f350, %f334, %f340, %f342;
	fma.rn.f32 	%f351, %f334, %f341, %f343;
	fma.rn.f32 	%f352, %f335, %f340, %f344;
	fma.rn.f32 	%f353, %f335, %f341, %f345;
	fma.rn.f32 	%f354, %f336, %f340, %f346;
	fma.rn.f32 	%f355, %f336, %f341, %f347;
	fma.rn.f32 	%f356, %f337, %f340, %f348;
	fma.rn.f32 	%f357, %f337, %f341, %f349;
	ld.shared.f32 	%f358, [_ZZ24default_function_kernel0E15pad_temp_shared+32];
	ld.shared.f32 	%f359, [_ZZ24default_function_kernel0E15pad_temp_shared+36];
	ld.shared.f32 	%f360, [_ZZ24default_function_kernel0E15pad_temp_shared+40];
	ld.shared.f32 	%f361, [_ZZ24default_function_kernel0E15pad_temp_shared+44];
	ld.shared.f32 	%f362, [_ZZ24default_function_kernel0E15pad_temp_shared+48];
	ld.shared.f32 	%f363, [_ZZ24default_function_kernel0E15pad_temp_shared+52];
	ld.shared.f32 	%f364, [_ZZ24default_function_kernel0E15pad_temp_shared+56];
	ld.shared.f32 	%f365, [_ZZ24default_function_kernel0E15pad_temp_shared+60];
	ld.shared.f32 	%f366, [%r9+8];
	ld.shared.f32 	%f367, [%r9+264];
	ld.shared.f32 	%f368, [%r9+12];
	ld.shared.f32 	%f369, [%r9+268];
	fma.rn.f32 	%f370, %f358, %f366, %f350;
	fma.rn.f32 	%f371, %f358, %f367, %f351;
	fma.rn.f32 	%f372, %f359, %f366, %f352;
	fma.rn.f32 	%f373, %f359, %f367, %f353;
	fma.rn.f32 	%f374, %f360, %f366, %f354;
	fma.rn.f32 	%f375, %f360, %f367, %f355;
	fma.rn.f32 	%f376, %f361, %f366, %f356;
	fma.rn.f32 	%f377, %f361, %f367, %f357;
	fma.rn.f32 	%f378, %f362, %f368, %f370;
	fma.rn.f32 	%f379, %f362, %f369, %f371;
	fma.rn.f32 	%f380, %f363, %f368, %f372;
	fma.rn.f32 	%f381, %f363, %f369, %f373;
	fma.rn.f32 	%f382, %f364, %f368, %f374;
	fma.rn.f32 	%f383, %f364, %f369, %f375;
	fma.rn.f32 	%f384, %f365, %f368, %f376;
	fma.rn.f32 	%f385, %f365, %f369, %f377;
	ld.shared.f32 	%f386, [_ZZ24default_function_kernel0E15pad_temp_shared+64];
	ld.shared.f32 	%f387, [_ZZ24default_function_kernel0E15pad_temp_shared+68];
	ld.shared.f32 	%f388, [_ZZ24default_function_kernel0E15pad_temp_shared+72];
	ld.shared.f32 	%f389, [_ZZ24default_function_kernel0E15pad_temp_shared+76];
	ld.shared.f32 	%f390, [_ZZ24default_function_kernel0E15pad_temp_shared+80];
	ld.shared.f32 	%f391, [_ZZ24default_function_kernel0E15pad_temp_shared+84];
	ld.shared.f32 	%f392, [_ZZ24default_function_kernel0E15pad_temp_shared+88];
	ld.shared.f32 	%f393, [_ZZ24default_function_kernel0E15pad_temp_shared+92];
	ld.shared.f32 	%f394, [%r9+16];
	ld.shared.f32 	%f395, [%r9+272];
	ld.shared.f32 	%f396, [%r9+20];
	ld.shared.f32 	%f397, [%r9+276];
	fma.rn.f32 	%f398, %f386, %f394, %f378;
	fma.rn.f32 	%f399, %f386, %f395, %f379;
	fma.rn.f32 	%f400, %f387, %f394, %f380;
	fma.rn.f32 	%f401, %f387, %f395, %f381;
	fma.rn.f32 	%f402, %f388, %f394, %f382;
	fma.rn.f32 	%f403, %f388, %f395, %f383;
	fma.rn.f32 	%f404, %f389, %f394, %f384;
	fma.rn.f32 	%f405, %f389, %f395, %f385;
	fma.rn.f32 	%f406, %f390, %f396, %f398;
	fma.rn.f32 	%f407, %f390, %f397, %f399;
	fma.rn.f32 	%f408, %f391, %f396, %f400;
	fma.rn.f32 	%f409, %f391, %f397, %f401;
	fma.rn.f32 	%f410, %f392, %f396, %f402;
	fma.rn.f32 	%f411, %f392, %f397, %f403;
	fma.rn.f32 	%f412, %f393, %f396, %f404;
	fma.rn.f32 	%f413, %f393, %f397, %f405;
	ld.shared.f32 	%f414, [_ZZ24default_function_kernel0E15pad_temp_shared+96];
	ld.shared.f32 	%f415, [_ZZ24default_function_kernel0E15pad_temp_shared+100];
	ld.shared.f32 	%f416, [_ZZ24default_function_kernel0E15pad_temp_shared+104];
	ld.shared.f32 	%f417, [_ZZ24default_function_kernel0E15pad_temp_shared+108];
	ld.shared.f32 	%f418, [_ZZ24default_function_kernel0E15pad_temp_shared+112];
	ld.shared.f32 	%f419, [_ZZ24default_function_kernel0E15pad_temp_shared+116];
	ld.shared.f32 	%f420, [_ZZ24default_function_kernel0E15pad_temp_shared+120];
	ld.shared.f32 	%f421, [_ZZ24default_function_kernel0E15pad_temp_shared+124];
	ld.shared.f32 	%f422, [%r9+24];
	ld.shared.f32 	%f423, [%r9+280];
	ld.shared.f32 	%f424, [%r9+28];
	ld.shared.f32 	%f425, [%r9+284];
	fma.rn.f32 	%f426, %f414, %f422, %f406;
	fma.rn.f32 	%f427, %f414, %f423, %f407;
	fma.rn.f32 	%f428, %f415, %f422, %f408;
	fma.rn.f32 	%f429, %f415, %f423, %f409;
	fma.rn.f32 	%f430, %f416, %f422, %f410;
	fma.rn.f32 	%f431, %f416, %f423, %f411;
	fma.rn.f32 	%f432, %f417, %f422, %f412;
	fma.rn.f32 	%f433, %f417, %f423, %f413;
	fma.rn.f32 	%f442, %f418, %f424, %f426;
	fma.rn.f32 	%f446, %f418, %f425, %f427;
	fma.rn.f32 	%f443, %f419, %f424, %f428;
	fma.rn.f32 	%f447, %f419, %f425, %f429;
	fma.rn.f32 	%f444, %f420, %f424, %f430;
	fma.rn.f32 	%f448, %f420, %f425, %f431;
	fma.rn.f32 	%f445, %f421, %f424, %f432;
	fma.rn.f32 	%f449, %f421, %f425, %f433;
	add.s32 	%r49, %r49, 1;
	setp.ne.s32 	%p20, %r49, 3;
	@%p20 bra 	$L__BB0_2;
	add.s32 	%r48, %r48, 1;
	setp.ne.s32 	%p21, %r48, 16;
	@%p21 bra 	$L__BB0_1;
	ld.param.u64 	%rd33, [default_function_kernel0_param_2];
	cvta.to.global.u64 	%rd30, %rd33;
	mad.lo.s32 	%r47, %r7, 3136, %r30;
	mul.wide.u32 	%rd31, %r47, 4;
	add.s64 	%rd32, %rd30, %rd31;
	st.global.f32 	[%rd32], %f442;
	st.global.f32 	[%rd32+6272], %f446;
	st.global.f32 	[%rd32+4], %f443;
	st.global.f32 	[%rd32+6276], %f447;
	st.global.f32 	[%rd32+56], %f444;
	st.global.f32 	[%rd32+6328], %f448;
	st.global.f32 	[%rd32+60], %f445;
	st.global.f32 	[%rd32+6332], %f449;
	ret;

}
	// .globl	_Z9transformPfS_
.visible .entry _Z9transformPfS_(
	.param .u64 .ptr .align 1 _Z9transformPfS__param_0,
	.param .u64 .ptr .align 1 _Z9transformPfS__param_1
)
{
	.reg .pred 	%p<7>;
	.reg .b16 	%rs<15>;
	.reg .b32 	%r<43>;
	.reg .b32 	%f<2>;
	.reg .b64 	%rd<9>;

	ld.param.u64 	%rd3, [_Z9transformPfS__param_0];
	ld.param.u64 	%rd4, [_Z9transformPfS__param_1];
	mov.u32 	%r21, %ctaid.x;
	mov.u32 	%r1, %ntid.x;
	mov.u32 	%r22, %tid.x;
	mad.lo.s32 	%r38, %r21, %r1, %r22;
	setp.gt.u32 	%p1, %r38, 25087;
	@%p1 bra 	$L__BB1_9;
	mov.u32 	%r23, %nctaid.x;
	mul.lo.s32 	%r3, %r23, %r1;
	cvta.to.global.u64 	%rd1, %rd3;
	cvta.to.global.u64 	%rd2, %rd4;
$L__BB1_2:
	mul.wide.u32 	%rd5, %r38, 4;
	add.s64 	%rd6, %rd1, %rd5;
	ld.global.f32 	%f1, [%rd6];
	cvt.u16.u32 	%rs1, %r38;
	shr.u16 	%rs2, %rs1, 2;
	mul.hi.u16 	%rs3, %rs2, 2675;
	shr.u16 	%rs4, %rs3, 1;
	mul.lo.s16 	%rs5, %rs4, 196;
	sub.s16 	%rs6, %rs1, %rs5;
	and.b16  	%rs7, %rs6, 254;
	shr.u16 	%rs8, %rs7, 1;
	mul.lo.s16 	%rs9, %rs8, 147;
	shr.u16 	%rs10, %rs9, 10;
	add.s16 	%rs11, %rs10, 1;
	cvt.u32.u16 	%r5, %rs11;
	mul.lo.s16 	%rs12, %rs10, 14;
	sub.s16 	%rs13, %rs6, %rs12;
	add.s16 	%rs14, %rs13, 1;
	cvt.u32.u16 	%r24, %rs14;
	and.b32  	%r6, %r24, 255;
	shr.u32 	%r25, %r5, 1;
	min.u32 	%r39, %r25, 6;
	shr.u32 	%r26, %r6, 1;
	min.u32 	%r8, %r26, 6;
	cvt.u32.u16 	%r27, %rs6;
	mul.hi.u32 	%r28, %r27, 306783379;
	add.s32 	%r29, %r38, %r28;
	shl.b32 	%r30, %r29, 2;
	mad.lo.s32 	%r31, %r8, 14, %r30;
	add.s32 	%r32, %r31, %r6;
	mul.wide.u16 	%r33, %rs6, 4;
	sub.s32 	%r9, %r32, %r33;
	shl.b32 	%r10, %r8, 1;
$L__BB1_3:
	shl.b32 	%r34, %r39, 1;
	add.s32 	%r35, %r34, 4;
	setp.le.u32 	%p2, %r35, %r5;
	@%p2 bra 	$L__BB1_8;
	mad.lo.s32 	%r41, %r39, 104, %r9;
	mov.u32 	%r40, %r10;
	mov.u32 	%r42, %r8;
$L__BB1_5:
	add.s32 	%r36, %r40, 4;
	setp.le.u32 	%p3, %r36, %r6;
	@%p3 bra 	$L__BB1_7;
	add.s32 	%r37, %r41, 4;
	mul.wide.u32 	%rd7, %r37, 4;
	add.s64 	%rd8, %rd2, %rd7;
	st.global.f32 	[%rd8], %f1;
	add.s32 	%r16, %r42, -1;
	add.s32 	%r41, %r41, -14;
	add.s32 	%r40, %r40, -2;
	setp.gt.s32 	%p4, %r42, 0;
	mov.u32 	%r42, %r16;
	@%p4 bra 	$L__BB1_5;
$L__BB1_7:
	add.s32 	%r19, %r39, -1;
	setp.gt.s32 	%p5, %r39, 0;
	mov.u32 	%r39, %r19;
	@%p5 bra 	$L__BB1_3;
$L__BB1_8:
	add.s32 	%r38, %r38, %r3;
	setp.lt.u32 	%p6, %r38, 25088;
	@%p6 bra 	$L__BB1_2;
$L__BB1_9:
	ret;

}
	// .globl	_Z6conv2dPfPKfS_
.visible .entry _Z6conv2dPfPKfS_(
	.param .u64 .ptr .align 1 _Z6conv2dPfPKfS__param_0,
	.param .u64 .ptr .align 1 _Z6conv2dPfPKfS__param_1,
	.param .u64 .ptr .align 1 _Z6conv2dPfPKfS__param_2
)
{
	.reg .pred 	%p<10>;
	.reg .b32 	%r<182>;
	.reg .b32 	%f<982>;
	.reg .b64 	%rd<301>;
	// demoted variable
	.shared .align 4 .b8 _ZZ6conv2dPfPKfS_E5input[1024];
	ld.param.u64 	%rd3, [_Z6conv2dPfPKfS__param_0];
	ld.param.u64 	%rd4, [_Z6conv2dPfPKfS__param_1];
	ld.param.u64 	%rd5, [_Z6conv2dPfPKfS__param_2];
	cvta.to.global.u64 	%rd1, %rd5;
	mov.u32 	%r15, %ctaid.x;
	mul.hi.u32 	%r16, %r15, 1402438301;
	shr.u32 	%r1, %r16, 4;
	mad.lo.s32 	%r2, %r1, -49, %r15;
	mov.u32 	%r3, %tid.x;
	shr.u32 	%r181, %r3, 5;
	and.b32  	%r5, %r3, 31;
	and.b32  	%r6, %r16, 1073741808;
	setp.gt.u32 	%p1, %r3, 511;
	add.s32 	%r180, %r181, %r6;
	setp.gt.u32 	%p2, %r180, 127;
	or.pred  	%p3, %p1, %p2;
	@%p3 bra 	$L__BB2_5;
	shl.b32 	%r18, %r2, 4;
	add.s32 	%r8, %r18, %r5;
	mov.u32 	%r19, %ntid.x;
	shr.u32 	%r9, %r19, 5;
	cvta.to.global.u64 	%rd2, %rd3;
$L__BB2_2:
	setp.gt.u32 	%p4, %r5, 15;
	@%p4 bra 	$L__BB2_4;
	mad.lo.s32 	%r20, %r180, 784, %r8;
	mul.wide.u32 	%rd6, %r20, 4;
	add.s64 	%rd7, %rd2, %rd6;
	ld.global.nc.f32 	%f5, [%rd7];
	shl.b32 	%r21, %r181, 4;
	add.s32 	%r22, %r21, %r5;
	shl.b32 	%r23, %r22, 2;
	mov.u32 	%r24, _ZZ6conv2dPfPKfS_E5input;
	add.s32 	%r25, %r24, %r23;
	st.shared.f32 	[%r25], %f5;
$L__BB2_4:
	add.s32 	%r181, %r181, %r9;
	setp.lt.u32 	%p5, %r181, 16;
	add.s32 	%r180, %r181, %r6;
	setp.lt.u32 	%p6, %r180, 128;
	and.pred  	%p7, %p5, %p6;
	@%p7 bra 	$L__BB2_2;
$L__BB2_5:
	cvta.to.global.u64 	%rd8, %rd4;
	bar.sync 	0;
	mad.lo.s32 	%r27, %r1, 13824, %r3;
	mul.wide.u32 	%rd9, %r27, 4;
	add.s64 	%rd10, %rd8, %rd9;
	ld.global.nc.f32 	%f6, [%rd10];
	add.s32 	%r28, %r27, 96;
	mul.wide.u32 	%rd11, %r28, 4;
	add.s64 	%rd12, %rd8, %rd11;
	ld.global.nc.f32 	%f7, [%rd12];
	add.s32 	%r29, %r27, 192;
	mul.wide.u32 	%rd13, %r29, 4;
	add.s64 	%rd14, %rd8, %rd13;
	ld.global.nc.f32 	%f8, [%rd14];
	add.s32 	%r30, %r27, 288;
	mul.wide.u32 	%rd15, %r30, 4;
	add.s64 	%rd16, %rd8, %rd15;
	ld.global.nc.f32 	%f9, [%rd16];
	add.s32 	%r31, %r27, 384;
	mul.wide.u32 	%rd17, %r31, 4;
	add.s64 	%rd18, %rd8, %rd17;
	ld.global.nc.f32 	%f10, [%rd18];
	add.s32 	%r32, %r27, 480;
	mul.wide.u32 	%rd19, %r32, 4;
	add.s64 	%rd20, %rd8, %rd19;
	ld.global.nc.f32 	%f11, [%rd20];
	add.s32 	%r33, %r27, 576;
	mul.wide.u32 	%rd21, %r33, 4;
	add.s64 	%rd22, %rd8, %rd21;
	ld.global.nc.f32 	%f12, [%rd22];
	add.s32 	%r34, %r27, 672;
	mul.wide.u32 	%rd23, %r34, 4;
	add.s64 	%rd24, %rd8, %rd23;
	ld.global.nc.f32 	%f13, [%rd24];
	add.s32 	%r35, %r27, 768;
	mul.wide.u32 	%rd25, %r35, 4;
	add.s64 	%rd26, %rd8, %rd25;
	ld.global.nc.f32 	%f14, [%rd26];
	ld.shared.f32 	%f15, [_ZZ6conv2dPfPKfS_E5input];
	fma.rn.f32 	%f16, %f15, %f6, 0f00000000;
	ld.shared.f32 	%f17, [_ZZ6conv2dPfPKfS_E5input+4];
	fma.rn.f32 	%f18, %f17, %f6, 0f00000000;
	fma.rn.f32 	%f19, %f17, %f7, %f16;
	ld.shared.f32 	%f20, [_ZZ6conv2dPfPKfS_E5input+8];
	fma.rn.f32 	%f21, %f20, %f7, %f18;
	fma.rn.f32 	%f22, %f20, %f8, %f19;
	ld.shared.f32 	%f23, [_ZZ6conv2dPfPKfS_E5input+12];
	fma.rn.f32 	%f24, %f23, %f8, %f21;
	ld.shared.f32 	%f25, [_ZZ6conv2dPfPKfS_E5input+16];
	fma.rn.f32 	%f26, %f25, %f6, 0f00000000;
	fma.rn.f32 	%f27, %f25, %f9, %f22;
	ld.shared.f32 	%f28, [_ZZ6conv2dPfPKfS_E5input+20];
	fma.rn.f32 	%f29, %f28, %f6, 0f00000000;
	fma.rn.f32 	%f30, %f28, %f7, %f26;
	fma.rn.f32 	%f31, %f28, %f9, %f24;
	fma.rn.f32 	%f32, %f28, %f10, %f27;
	ld.shared.f32 	%f33, [_ZZ6conv2dPfPKfS_E5input+24];
	fma.rn.f32 	%f34, %f33, %f7, %f29;
	fma.rn.f32 	%f35, %f33, %f8, %f30;
	fma.rn.f32 	%f36, %f33, %f10, %f31;
	fma.rn.f32 	%f37, %f33, %f11, %f32;
	ld.shared.f32 	%f38, [_ZZ6conv2dPfPKfS_E5input+28];
	fma.rn.f32 	%f39, %f38, %f8, %f34;
	fma.rn.f32 	%f40, %f38, %f11, %f36;
	ld.shared.f32 	%f41, [_ZZ6conv2dPfPKfS_E5input+32];
	fma.rn.f32 	%f42, %f41, %f9, %f35;
	fma.rn.f32 	%f43, %f41, %f12, %f37;
	ld.shared.f32 	%f44, [_ZZ6conv2dPfPKfS_E5input+36];
	fma.rn.f32 	%f45, %f44, %f9, %f39;
	fma.rn.f32 	%f46, %f44, %f10, %f42;
	fma.rn.f32 	%f47, %f44, %f12, %f40;
	fma.rn.f32 	%f48, %f44, %f13, %f43;
	ld.shared.f32 	%f49, [_ZZ6conv2dPfPKfS_E5input+40];
	fma.rn.f32 	%f50, %f49, %f10, %f45;
	fma.rn.f32 	%f51, %f49, %f11, %f46;
	fma.rn.f32 	%f52, %f49, %f13, %f47;
	fma.rn.f32 	%f53, %f49, %f14, %f48;
	ld.shared.f32 	%f54, [_ZZ6conv2dPfPKfS_E5input+44];
	fma.rn.f32 	%f55, %f54, %f11, %f50;
	fma.rn.f32 	%f56, %f54, %f14, %f52;
	ld.shared.f32 	%f57, [_ZZ6conv2dPfPKfS_E5input+48];
	fma.rn.f32 	%f58, %f57, %f12, %f51;
	ld.shared.f32 	%f59, [_ZZ6conv2dPfPKfS_E5input+52];
	fma.rn.f32 	%f60, %f59, %f12, %f55;
	fma.rn.f32 	%f61, %f59, %f13, %f58;
	ld.shared.f32 	%f62, [_ZZ6conv2dPfPKfS_E5input+56];
	fma.rn.f32 	%f63, %f62, %f13, %f60;
	fma.rn.f32 	%f64, %f62, %f14, %f61;
	ld.shared.f32 	%f65, [_ZZ6conv2dPfPKfS_E5input+60];
	fma.rn.f32 	%f66, %f65, %f14, %f63;
	add.s32 	%r36, %r27, 864;
	mul.wide.u32 	%rd27, %r36, 4;
	add.s64 	%rd28, %rd8, %rd27;
	ld.global.nc.f32 	%f67, [%rd28];
	add.s32 	%r37, %r27, 960;
	mul.wide.u32 	%rd29, %r37, 4;
	add.s64 	%rd30, %rd8, %rd29;
	ld.global.nc.f32 	%f68, [%rd30];
	add.s32 	%r38, %r27, 1056;
	mul.wide.u32 	%rd31, %r38, 4;
	add.s64 	%rd32, %rd8, %rd31;
	ld.global.nc.f32 	%f69, [%rd32];
	add.s32 	%r39, %r27, 1152;
	mul.wide.u32 	%rd33, %r39, 4;
	add.s64 	%rd34, %rd8, %rd33;
	ld.global.nc.f32 	%f70, [%rd34];
	add.s32 	%r40, %r27, 1248;
	mul.wide.u32 	%rd35, %r40, 4;
	add.s64 	%rd36, %rd8, %rd35;
	ld.global.nc.f32 	%f71, [%rd36];
	add.s32 	%r41, %r27, 1344;
	mul.wide.u32 	%rd37, %r41, 4;
	add.s64 	%rd38, %rd8, %rd37;
	ld.global.nc.f32 	%f72, [%rd38];
	add.s32 	%r42, %r27, 1440;
	mul.wide.u32 	%rd39, %r42, 4;
	add.s64 	%rd40, %rd8, %rd39;
	ld.global.nc.f32 	%f73, [%rd40];
	add.s32 	%r43, %r27, 1536;
	mul.wide.u32 	%rd41, %r43, 4;
	add.s64 	%rd42, %rd8, %rd41;
	ld.global.nc.f32 	%f74, [%rd42];
	add.s32 	%r44, %r27, 1632;
	mul.wide.u32 	%rd43, %r44, 4;
	add.s64 	%rd44, %rd8, %rd43;
	ld.global.nc.f32 	%f75, [%rd44];
	ld.shared.f32 	%f76, [_ZZ6conv2dPfPKfS_E5input+64];
	fma.rn.f32 	%f77, %f76, %f67, %f53;
	ld.shared.f32 	%f78, [_ZZ6conv2dPfPKfS_E5input+68];
	fma.rn.f32 	%f79, %f78, %f67, %f56;
	fma.rn.f32 	%f80, %f78, %f68, %f77;
	ld.shared.f32 	%f81, [_ZZ6conv2dPfPKfS_E5input+72];
	fma.rn.f32 	%f82, %f81, %f68, %f79;
	fma.rn.f32 	%f83, %f81, %f69, %f80;
	ld.shared.f32 	%f84, [_ZZ6conv2dPfPKfS_E5input+76];
	fma.rn.f32 	%f85, %f84, %f69, %f82;
	ld.shared.f32 	%f86, [_ZZ6conv2dPfPKfS_E5input+80];
	fma.rn.f32 	%f87, %f86, %f67, %f64;
	fma.rn.f32 	%f88, %f86, %f70, %f83;
	ld.shared.f32 	%f89, [_ZZ6conv2dPfPKfS_E5input+84];
	fma.rn.f32 	%f90, %f89, %f67, %f66;
	fma.rn.f32 	%f91, %f89, %f68, %f87;
	fma.rn.f32 	%f92, %f89, %f70, %f85;
	fma.rn.f32 	%f93, %f89, %f71, %f88;
	ld.shared.f32 	%f94, [_ZZ6conv2dPfPKfS_E5input+88];
	fma.rn.f32 	%f95, %f94, %f68, %f90;
	fma.rn.f32 	%f96, %f94, %f69, %f91;
	fma.rn.f32 	%f97, %f94, %f71, %f92;
	fma.rn.f32 	%f98, %f94, %f72, %f93;
	ld.shared.f32 	%f99, [_ZZ6conv2dPfPKfS_E5input+92];
	fma.rn.f32 	%f100, %f99, %f69, %f95;
	fma.rn.f32 	%f101, %f99, %f72, %f97;
	ld.shared.f32 	%f102, [_ZZ6conv2dPfPKfS_E5input+96];
	fma.rn.f32 	%f103, %f102, %f70, %f96;
	fma.rn.f32 	%f104, %f102, %f73, %f98;
	ld.shared.f32 	%f105, [_ZZ6conv2dPfPKfS_E5input+100];
	fma.rn.f32 	%f106, %f105, %f70, %f100;
	fma.rn.f32 	%f107, %f105, %f71, %f103;
	fma.rn.f32 	%f108, %f105, %f73, %f101;
	fma.rn.f32 	%f109, %f105, %f74, %f104;
	ld.shared.f32 	%f110, [_ZZ6conv2dPfPKfS_E5input+104];
	fma.rn.f32 	%f111, %f110, %f71, %f106;
	fma.rn.f32 	%f112, %f110, %f72, %f107;
	fma.rn.f32 	%f113, %f110, %f74, %f108;
	fma.rn.f32 	%f114, %f110, %f75, %f109;
	ld.shared.f32 	%f115, [_ZZ6conv2dPfPKfS_E5input+108];
	fma.rn.f32 	%f116, %f115, %f72, %f111;
	fma.rn.f32 	%f117, %f115, %f75, %f113;
	ld.shared.f32 	%f118, [_ZZ6conv2dPfPKfS_E5input+112];
	fma.rn.f32 	%f119, %f118, %f73, %f112;
	ld.shared.f32 	%f120, [_ZZ6conv2dPfPKfS_E5input+116];
	fma.rn.f32 	%f121, %f120, %f73, %f116;
	fma.rn.f32 	%f122, %f120, %f74, %f119;
	ld.shared.f32 	%f123, [_ZZ6conv2dPfPKfS_E5input+120];
	fma.rn.f32 	%f124, %f123, %f74, %f121;
	fma.rn.f32 	%f125, %f123, %f75, %f122;
	ld.shared.f32 	%f126, [_ZZ6conv2dPfPKfS_E5input+124];
	fma.rn.f32 	%f127, %f126, %f75, %f124;
	add.s32 	%r45, %r27, 1728;
	mul.wide.u32 	%rd45, %r45, 4;
	add.s64 	%rd46, %rd8, %rd45;
	ld.global.nc.f32 	%f128, [%rd46];
	add.s32 	%r46, %r27, 1824;
	mul.wide.u32 	%rd47, %r46, 4;
	add.s64 	%rd48, %rd8, %rd47;
	ld.global.nc.f32 	%f129, [%rd48];
	add.s32 	%r47, %r27, 1920;
	mul.wide.u32 	%rd49, %r47, 4;
	add.s64 	%rd50, %rd8, %rd49;
	ld.global.nc.f32 	%f130, [%rd50];
	add.s32 	%r48, %r27, 2016;
	mul.wide.u32 	%rd51, %r48, 4;
	add.s64 	%rd52, %rd8, %rd51;
	ld.global.nc.f32 	%f131, [%rd52];
	add.s32 	%r49, %r27, 2112;
	mul.wide.u32 	%rd53, %r49, 4;
	add.s64 	%rd54, %rd8, %rd53;
	ld.global.nc.f32 	%f132, [%rd54];
	add.s32 	%r50, %r27, 2208;
	mul.wide.u32 	%rd55, %r50, 4;
	add.s64 	%rd56, %rd8, %rd55;
	ld.global.nc.f32 	%f133, [%rd56];
	add.s32 	%r51, %r27, 2304;
	mul.wide.u32 	%rd57, %r51, 4;
	add.s64 	%rd58, %rd8, %rd57;
	ld.global.nc.f32 	%f134, [%rd58];
	add.s32 	%r52, %r27, 2400;
	mul.wide.u32 	%rd59, %r52, 4;
	add.s64 	%rd60, %rd8, %rd59;
	ld.global.nc.f32 	%f135, [%rd60];
	add.s32 	%r53, %r27, 2496;
	mul.wide.u32 	%rd61, %r53, 4;
	add.s64 	%rd62, %rd8, %rd61;
	ld.global.nc.f32 	%f136, [%rd62];
	ld.shared.f32 	%f137, [_ZZ6conv2dPfPKfS_E5input+128];
	fma.rn.f32 	%f138, %f137, %f128, %f114;
	ld.shared.f32 	%f139, [_ZZ6conv2dPfPKfS_E5input+132];
	fma.rn.f32 	%f140, %f139, %f128, %f117;
	fma.rn.f32 	%f141, %f139, %f129, %f138;
	ld.shared.f32 	%f142, [_ZZ6conv2dPfPKfS_E5input+136];
	fma.rn.f32 	%f143, %f142, %f129, %f140;
	fma.rn.f32 	%f144, %f142, %f130, %f141;
	ld.shared.f32 	%f145, [_ZZ6conv2dPfPKfS_E5input+140];
	fma.rn.f32 	%f146, %f145, %f130, %f143;
	ld.shared.f32 	%f147, [_ZZ6conv2dPfPKfS_E5input+144];
	fma.rn.f32 	%f148, %f147, %f128, %f125;
	fma.rn.f32 	%f149, %f147, %f131, %f144;
	ld.shared.f32 	%f150, [_ZZ6conv2dPfPKfS_E5input+148];
	fma.rn.f32 	%f151, %f150, %f128, %f127;
	fma.rn.f32 	%f152, %f150, %f129, %f148;
	fma.rn.f32 	%f153, %f150, %f131, %f146;
	fma.rn.f32 	%f154, %f150, %f132, %f149;
	ld.shared.f32 	%f155, [_ZZ6conv2dPfPKfS_E5input+152];
	fma.rn.f32 	%f156, %f155, %f129, %f151;
	fma.rn.f32 	%f157, %f155, %f130, %f152;
	fma.rn.f32 	%f158, %f155, %f132, %f153;
	fma.rn.f32 	%f159, %f155, %f133, %f154;
	ld.shared.f32 	%f160, [_ZZ6conv2dPfPKfS_E5input+156];
	fma.rn.f32 	%f161, %f160, %f130, %f156;
	fma.rn.f32 	%f162, %f160, %f133, %f158;
	ld.shared.f32 	%f163, [_ZZ6conv2dPfPKfS_E5input+160];
	fma.rn.f32 	%f164, %f163, %f131, %f157;
	fma.rn.f32 	%f165, %f163, %f134, %f159;
	ld.shared.f32 	%f166, [_ZZ6conv2dPfPKfS_E5input+164];
	fma.rn.f32 	%f167, %f166, %f131, %f161;
	fma.rn.f32 	%f168, %f166, %f132, %f164;
	fma.rn.f32 	%f169, %f166, %f134, %f162;
	fma.rn.f32 	%f170, %f166, %f135, %f165;
	ld.shared.f32 	%f171, [_ZZ6conv2dPfPKfS_E5input+168];
	fma.rn.f32 	%f172, %f171, %f132, %f167;
	fma.rn.f32 	%f173, %f171, %f133, %f168;
	fma.rn.f32 	%f174, %f171, %f135, %f169;
	fma.rn.f32 	%f175, %f171, %f136, %f170;
	ld.shared.f32 	%f176, [_ZZ6conv2dPfPKfS_E5input+172];
	fma.rn.f32 	%f177, %f176, %f133, %f172;
	fma.rn.f32 	%f178, %f176, %f136, %f174;
	ld.shared.f32 	%f179, [_ZZ6conv2dPfPKfS_E5input+176];
	fma.rn.f32 	%f180, %f179, %f134, %f173;
	ld.shared.f32 	%f181, [_ZZ6conv2dPfPKfS_E5input+180];
	fma.rn.f32 	%f182, %f181, %f134, %f177;
	fma.rn.f32 	%f183, %f181, %f135, %f180;
	ld.shared.f32 	%f184, [_ZZ6conv2dPfPKfS_E5input+184];
	fma.rn.f32 	%f185, %f184, %f135, %f182;
	fma.rn.f32 	%f186, %f184, %f136, %f183;
	ld.shared.f32 	%f187, [_ZZ6conv2dPfPKfS_E5input+188];
	fma.rn.f32 	%f188, %f187, %f136, %f185;
	add.s32 	%r54, %r27, 2592;
	mul.wide.u32 	%rd63, %r54, 4;
	add.s64 	%rd64, %rd8, %rd63;
	ld.global.nc.f32 	%f189, [%rd64];
	add.s32 	%r55, %r27, 2688;
	mul.wide.u32 	%rd65, %r55, 4;
	add.s64 	%rd66, %rd8, %rd65;
	ld.global.nc.f32 	%f190, [%rd66];
	add.s32 	%r56, %r27, 2784;
	mul.wide.u32 	%rd67, %r56, 4;
	add.s64 	%rd68, %rd8, %rd67;
	ld.global.nc.f32 	%f191, [%rd68];
	add.s32 	%r57, %r27, 2880;
	mul.wide.u32 	%rd69, %r57, 4;
	add.s64 	%rd70, %rd8, %rd69;
	ld.global.nc.f32 	%f192, [%rd70];
	add.s32 	%r58, %r27, 2976;
	mul.wide.u32 	%rd71, %r58, 4;
	add.s64 	%rd72, %rd8, %rd71;
	ld.global.nc.f32 	%f193, [%rd72];
	add.s32 	%r59, %r27, 3072;
	mul.wide.u32 	%rd73, %r59, 4;
	add.s64 	%rd74, %rd8, %rd73;
	ld.global.nc.f32 	%f194, [%rd74];
	add.s32 	%r60, %r27, 3168;
	mul.wide.u32 	%rd75, %r60, 4;
	add.s64 	%rd76, %rd8, %rd75;
	ld.global.nc.f32 	%f195, [%rd76];
	add.s32 	%r61, %r27, 3264;
	mul.wide.u32 	%rd77, %r61, 4;
	add.s64 	%rd78, %rd8, %rd77;
	ld.global.nc.f32 	%f196, [%rd78];
	add.s32 	%r62, %r27, 3360;
	mul.wide.u32 	%rd79, %r62, 4;
	add.s64 	%rd80, %rd8, %rd79;
	ld.global.nc.f32 	%f197, [%rd80];
	ld.shared.f32 	%f198, [_ZZ6conv2dPfPKfS_E5input+192];
	fma.rn.f32 	%f199, %f198, %f189, %f175;
	ld.shared.f32 	%f200, [_ZZ6conv2dPfPKfS_E5input+196];
	fma.rn.f32 	%f201, %f200, %f189, %f178;
	fma.rn.f32 	%f202, %f200, %f190, %f199;
	ld.shared.f32 	%f203, [_ZZ6conv2dPfPKfS_E5input+200];
	fma.rn.f32 	%f204, %f203, %f190, %f201;
	fma.rn.f32 	%f205, %f203, %f191, %f202;
	ld.shared.f32 	%f206, [_ZZ6conv2dPfPKfS_E5input+204];
	fma.rn.f32 	%f207, %f206, %f191, %f204;
	ld.shared.f32 	%f208, [_ZZ6conv2dPfPKfS_E5input+208];
	fma.rn.f32 	%f209, %f208, %f189, %f186;
	fma.rn.f32 	%f210, %f208, %f192, %f205;
	ld.shared.f32 	%f211, [_ZZ6conv2dPfPKfS_E5input+212];
	fma.rn.f32 	%f212, %f211, %f189, %f188;
	fma.rn.f32 	%f213, %f211, %f190, %f209;
	fma.rn.f32 	%f214, %f211, %f192, %f207;
	fma.rn.f32 	%f215, %f211, %f193, %f210;
	ld.shared.f32 	%f216, [_ZZ6conv2dPfPKfS_E5input+216];
	fma.rn.f32 	%f217, %f216, %f190, %f212;
	fma.rn.f32 	%f218, %f216, %f191, %f213;
	fma.rn.f32 	%f219, %f216, %f193, %f214;
	fma.rn.f32 	%f220, %f216, %f194, %f215;
	ld.shared.f32 	%f221, [_ZZ6conv2dPfPKfS_E5input+220];
	fma.rn.f32 	%f222, %f221, %f191, %f217;
	fma.rn.f32 	%f223, %f221, %f194, %f219;
	ld.shared.f32 	%f224, [_ZZ6conv2dPfPKfS_E5input+224];
	fma.rn.f32 	%f225, %f224, %f192, %f218;
	fma.rn.f32 	%f226, %f224, %f195, %f220;
	ld.shared.f32 	%f227, [_ZZ6conv2dPfPKfS_E5input+228];
	fma.rn.f32 	%f228, %f227, %f192, %f222;
	fma.rn.f32 	%f229, %f227, %f193, %f225;
	fma.rn.f32 	%f230, %f227, %f195, %f223;
	fma.rn.f32 	%f231, %f227, %f196, %f226;
	ld.shared.f32 	%f232, [_ZZ6conv2dPfPKfS_E5input+232];
	fma.rn.f32 	%f233, %f232, %f193, %f228;
	fma.rn.f32 	%f234, %f232, %f194, %f229;
	fma.rn.f32 	%f235, %f232, %f196, %f230;
	fma.rn.f32 	%f236, %f232, %f197, %f231;
	ld.shared.f32 	%f237, [_ZZ6conv2dPfPKfS_E5input+236];
	fma.rn.f32 	%f238, %f237, %f194, %f233;
	fma.rn.f32 	%f239, %f237, %f197, %f235;
	ld.shared.f32 	%f240, [_ZZ6conv2dPfPKfS_E5input+240];
	fma.rn.f32 	%f241, %f240, %f195, %f234;
	ld.shared.f32 	%f242, [_ZZ6conv2dPfPKfS_E5input+244];
	fma.rn.f32 	%f243, %f242, %f195, %f238;
	fma.rn.f32 	%f244, %f242, %f196, %f241;
	ld.shared.f32 	%f245, [_ZZ6conv2dPfPKfS_E5input+248];
	fma.rn.f32 	%f246, %f245, %f196, %f243;
	fma.rn.f32 	%f247, %f245, %f197, %f244;
	ld.shared.f32 	%f248, [_ZZ6conv2dPfPKfS_E5input+252];
	fma.rn.f32 	%f249, %f248, %f197, %f246;
	add.s32 	%r63, %r27, 3456;
	mul.wide.u32 	%rd81, %r63, 4;
	add.s64 	%rd82, %rd8, %rd81;
	ld.global.nc.f32 	%f250, [%rd82];
	add.s32 	%r64, %r27, 3552;
	mul.wide.u32 	%rd83, %r64, 4;
	add.s64 	%rd84, %rd8, %rd83;
	ld.global.nc.f32 	%f251, [%rd84];
	add.s32 	%r65, %r27, 3648;
	mul.wide.u32 	%rd85, %r65, 4;
	add.s64 	%rd86, %rd8, %rd85;
	ld.global.nc.f32 	%f252, [%rd86];
	add.s32 	%r66, %r27, 3744;
	mul.wide.u32 	%rd87, %r66, 4;
	add.s64 	%rd88, %rd8, %rd87;
	ld.global.nc.f32 	%f253, [%rd88];
	add.s32 	%r67, %r27, 3840;
	mul.wide.u32 	%rd89, %r67, 4;
	add.s64 	%rd90, %rd8, %rd89;
	ld.global.nc.f32 	%f254, [%rd90];
	add.s32 	%r68, %r27, 3936;
	mul.wide.u32 	%rd91, %r68, 4;
	add.s64 	%rd92, %rd8, %rd91;
	ld.global.nc.f32 	%f255, [%rd92];
	add.s32 	%r69, %r27, 4032;
	mul.wide.u32 	%rd93, %r69, 4;
	add.s64 	%rd94, %rd8, %rd93;
	ld.global.nc.f32 	%f256, [%rd94];
	add.s32 	%r70, %r27, 4128;
	mul.wide.u32 	%rd95, %r70, 4;
	add.s64 	%rd96, %rd8, %rd95;
	ld.global.nc.f32 	%f257, [%rd96];
	add.s32 	%r71, %r27, 4224;
	mul.wide.u32 	%rd97, %r71, 4;
	add.s64 	%rd98, %rd8, %rd97;
	ld.global.nc.f32 	%f258, [%rd98];
	ld.shared.f32 	%f259, [_ZZ6conv2dPfPKfS_E5input+256];
	fma.rn.f32 	%f260, %f259, %f250, %f236;
	ld.shared.f32 	%f261, [_ZZ6conv2dPfPKfS_E5input+260];
	fma.rn.f32 	%f262, %f261, %f250, %f239;
	fma.rn.f32 	%f263, %f261, %f251, %f260;
	ld.shared.f32 	%f264, [_ZZ6conv2dPfPKfS_E5input+264];
	fma.rn.f32 	%f265, %f264, %f251, %f262;
	fma.rn.f32 	%f266, %f264, %f252, %f263;
	ld.shared.f32 	%f267, [_ZZ6conv2dPfPKfS_E5input+268];
	fma.rn.f32 	%f268, %f267, %f252, %f265;
	ld.shared.f32 	%f269, [_ZZ6conv2dPfPKfS_E5input+272];
	fma.rn.f32 	%f270, %f269, %f250, %f247;
	fma.rn.f32 	%f271, %f269, %f253, %f266;
	ld.shared.f32 	%f272, [_ZZ6conv2dPfPKfS_E5input+276];
	fma.rn.f32 	%f273, %f272, %f250, %f249;
	fma.rn.f32 	%f274, %f272, %f251, %f270;
	fma.rn.f32 	%f275, %f272, %f253, %f268;
	fma.rn.f32 	%f276, %f272, %f254, %f271;
	ld.shared.f32 	%f277, [_ZZ6conv2dPfPKfS_E5input+280];
	fma.rn.f32 	%f278, %f277, %f251, %f273;
	fma.rn.f32 	%f279, %f277, %f252, %f274;
	fma.rn.f32 	%f280, %f277, %f254, %f275;
	fma.rn.f32 	%f281, %f277, %f255, %f276;
	ld.shared.f32 	%f282, [_ZZ6conv2dPfPKfS_E5input+284];
	fma.rn.f32 	%f283, %f282, %f252, %f278;
	fma.rn.f32 	%f284, %f282, %f255, %f280;
	ld.shared.f32 	%f285, [_ZZ6conv2dPfPKfS_E5input+288];
	fma.rn.f32 	%f286, %f285, %f253, %f279;
	fma.rn.f32 	%f287, %f285, %f256, %f281;
	ld.shared.f32 	%f288, [_ZZ6conv2dPfPKfS_E5input+292];
	fma.rn.f32 	%f289, %f288, %f253, %f283;
	fma.rn.f32 	%f290, %f288, %f254, %f286;
	fma.rn.f32 	%f291, %f288, %f256, %f284;
	fma.rn.f32 	%f292, %f288, %f257, %f287;
	ld.shared.f32 	%f293, [_ZZ6conv2dPfPKfS_E5input+296];
	fma.rn.f32 	%f294, %f293, %f254, %f289;
	fma.rn.f32 	%f295, %f293, %f255, %f290;
	fma.rn.f32 	%f296, %f293, %f257, %f291;
	fma.rn.f32 	%f297, %f293, %f258, %f292;
	ld.shared.f32 	%f298, [_ZZ6conv2dPfPKfS_E5input+300];
	fma.rn.f32 	%f299, %f298, %f255, %f294;
	fma.rn.f32 	%f300, %f298, %f258, %f296;
	ld.shared.f32 	%f301, [_ZZ6conv2dPfPKfS_E5input+304];
	fma.rn.f32 	%f302, %f301, %f256, %f295;
	ld.shared.f32 	%f303, [_ZZ6conv2dPfPKfS_E5input+308];
	fma.rn.f32 	%f304, %f303, %f256, %f299;
	fma.rn.f32 	%f305, %f303, %f257, %f302;
	ld.shared.f32 	%f306, [_ZZ6conv2dPfPKfS_E5input+312];
	fma.rn.f32 	%f307, %f306, %f257, %f304;
	fma.rn.f32 	%f308, %f306, %f258, %f305;
	ld.shared.f32 	%f309, [_ZZ6conv2dPfPKfS_E5input+316];
	fma.rn.f32 	%f310, %f309, %f258, %f307;
	add.s32 	%r72, %r27, 4320;
	mul.wide.u32 	%rd99, %r72, 4;
	add.s64 	%rd100, %rd8, %rd99;
	ld.global.nc.f32 	%f311, [%rd100];
	add.s32 	%r73, %r27, 4416;
	mul.wide.u32 	%rd101, %r73, 4;
	add.s64 	%rd102, %rd8, %rd101;
	ld.global.nc.f32 	%f312, [%rd102];
	add.s32 	%r74, %r27, 4512;
	mul.wide.u32 	%rd103, %r74, 4;
	add.s64 	%rd104, %rd8, %rd103;
	ld.global.nc.f32 	%f313, [%rd104];
	add.s32 	%r75, %r27, 4608;
	mul.wide.u32 	%rd105, %r75, 4;
	add.s64 	%rd106, %rd8, %rd105;
	ld.global.nc.f32 	%f314, [%rd106];
	add.s32 	%r76, %r27, 4704;
	mul.wide.u32 	%rd107, %r76, 4;
	add.s64 	%rd108, %rd8, %rd107;
	ld.global.nc.f32 	%f315, [%rd108];
	add.s32 	%r77, %r27, 4800;
	mul.wide.u32 	%rd109, %r77, 4;
	add.s64 	%rd110, %rd8, %rd109;
	ld.global.nc.f32 	%f316, [%rd110];
	add.s32 	%r78, %r27, 4896;
	mul.wide.u32 	%rd111, %r78, 4;
	add.s64 	%rd112, %rd8, %rd111;
	ld.global.nc.f32 	%f317, [%rd112];
	add.s32 	%r79, %r27, 4992;
	mul.wide.u32 	%rd113, %r79, 4;
	add.s64 	%rd114, %rd8, %rd113;
	ld.global.nc.f32 	%f318, [%rd114];
	add.s32 	%r80, %r27, 5088;
	mul.wide.u32 	%rd115, %r80, 4;
	add.s64 	%rd116, %rd8, %rd115;
	ld.global.nc.f32 	%f319, [%rd116];
	ld.shared.f32 	%f320, [_ZZ6conv2dPfPKfS_E5input+320];
	fma.rn.f32 	%f321, %f320, %f311, %f297;
	ld.shared.f32 	%f322, [_ZZ6conv2dPfPKfS_E5input+324];
	fma.rn.f32 	%f323, %f322, %f311, %f300;
	fma.rn.f32 	%f324, %f322, %f312, %f321;
	ld.shared.f32 	%f325, [_ZZ6conv2dPfPKfS_E5input+328];
	fma.rn.f32 	%f326, %f325, %f312, %f323;
	fma.rn.f32 	%f327, %f325, %f313, %f324;
	ld.shared.f32 	%f328, [_ZZ6conv2dPfPKfS_E5input+332];
	fma.rn.f32 	%f329, %f328, %f313, %f326;
	ld.shared.f32 	%f330, [_ZZ6conv2dPfPKfS_E5input+336];
	fma.rn.f32 	%f331, %f330, %f311, %f308;
	fma.rn.f32 	%f332, %f330, %f314, %f327;
	ld.shared.f32 	%f333, [_ZZ6conv2dPfPKfS_E5input+340];
	fma.rn.f32 	%f334, %f333, %f311, %f310;
	fma.rn.f32 	%f335, %f333, %f312, %f331;
	fma.rn.f32 	%f336, %f333, %f314, %f329;
	fma.rn.f32 	%f337, %f333, %f315, %f332;
	ld.shared.f32 	%f338, [_ZZ6conv2dPfPKfS_E5input+344];
	fma.rn.f32 	%f339, %f338, %f312, %f334;
	fma.rn.f32 	%f340, %f338, %f313, %f335;
	fma.rn.f32 	%f341, %f338, %f315, %f336;
	fma.rn.f32 	%f342, %f338, %f316, %f337;
	ld.shared.f32 	%f343, [_ZZ6conv2dPfPKfS_E5input+348];
	fma.rn.f32 	%f344, %f343, %f313, %f339;
	fma.rn.f32 	%f345, %f343, %f316, %f341;
	ld.shared.f32 	%f346, [_ZZ6conv2dPfPKfS_E5input+352];
	fma.rn.f32 	%f347, %f346, %f314, %f340;
	fma.rn.f32 	%f348, %f346, %f317, %f342;
	ld.shared.f32 	%f349, [_ZZ6conv2dPfPKfS_E5input+356];
	fma.rn.f32 	%f350, %f349, %f314, %f344;
	fma.rn.f32 	%f351, %f349, %f315, %f347;
	fma.rn.f32 	%f352, %f349, %f317, %f345;
	fma.rn.f32 	%f353, %f349, %f318, %f348;
	ld.shared.f32 	%f354, [_ZZ6conv2dPfPKfS_E5input+360];
	fma.rn.f32 	%f355, %f354, %f315, %f350;
	fma.rn.f32 	%f356, %f354, %f316, %f351;
	fma.rn.f32 	%f357, %f354, %f318, %f352;
	fma.rn.f32 	%f358, %f354, %f319, %f353;
	ld.shared.f32 	%f359, [_ZZ6conv2dPfPKfS_E5input+364];
	fma.rn.f32 	%f360, %f359, %f316, %f355;
	fma.rn.f32 	%f361, %f359, %f319, %f357;
	ld.shared.f32 	%f362, [_ZZ6conv2dPfPKfS_E5input+368];
	fma.rn.f32 	%f363, %f362, %f317, %f356;
	ld.shared.f32 	%f364, [_ZZ6conv2dPfPKfS_E5input+372];
	fma.rn.f32 	%f365, %f364, %f317, %f360;
	fma.rn.f32 	%f366, %f364, %f318, %f363;
	ld.shared.f32 	%f367, [_ZZ6conv2dPfPKfS_E5input+376];
	fma.rn.f32 	%f368, %f367, %f318, %f365;
	fma.rn.f32 	%f369, %f367, %f319, %f366;
	ld.shared.f32 	%f370, [_ZZ6conv2dPfPKfS_E5input+380];
	fma.rn.f32 	%f371, %f370, %f319, %f368;
	add.s32 	%r81, %r27, 5184;
	mul.wide.u32 	%rd117, %r81, 4;
	add.s64 	%rd118, %rd8, %rd117;
	ld.global.nc.f32 	%f372, [%rd118];
	add.s32 	%r82, %r27, 5280;
	mul.wide.u32 	%rd119, %r82, 4;
	add.s64 	%rd120, %rd8, %rd119;
	ld.global.nc.f32 	%f373, [%rd120];
	add.s32 	%r83, %r27, 5376;
	mul.wide.u32 	%rd121, %r83, 4;
	add.s64 	%rd122, %rd8, %rd121;
	ld.global.nc.f32 	%f374, [%rd122];
	add.s32 	%r84, %r27, 5472;
	mul.wide.u32 	%rd123, %r84, 4;
	add.s64 	%rd124, %rd8, %rd123;
	ld.global.nc.f32 	%f375, [%rd124];
	add.s32 	%r85, %r27, 5568;
	mul.wide.u32 	%rd125, %r85, 4;
	add.s64 	%rd126, %rd8, %rd125;
	ld.global.nc.f32 	%f376, [%rd126];
	add.s32 	%r86, %r27, 5664;
	mul.wide.u32 	%rd127, %r86, 4;
	add.s64 	%rd128, %rd8, %rd127;
	ld.global.nc.f32 	%f377, [%rd128];
	add.s32 	%r87, %r27, 5760;
	mul.wide.u32 	%rd129, %r87, 4;
	add.s64 	%rd130, %rd8, %rd129;
	ld.global.nc.f32 	%f378, [%rd130];
	add.s32 	%r88, %r27, 5856;
	mul.wide.u32 	%rd131, %r88, 4;
	add.s64 	%rd132, %rd8, %rd131;
	ld.global.nc.f32 	%f379, [%rd132];
	add.s32 	%r89, %r27, 5952;
	mul.wide.u32 	%rd133, %r89, 4;
	add.s64 	%rd134, %rd8, %rd133;
	ld.global.nc.f32 	%f380, [%rd134];
	ld.shared.f32 	%f381, [_ZZ6conv2dPfPKfS_E5input+384];
	fma.rn.f32 	%f382, %f381, %f372, %f358;
	ld.shared.f32 	%f383, [_ZZ6conv2dPfPKfS_E5input+388];
	fma.rn.f32 	%f384, %f383, %f372, %f361;
	fma.rn.f32 	%f385, %f383, %f373, %f382;
	ld.shared.f32 	%f386, [_ZZ6conv2dPfPKfS_E5input+392];
	fma.rn.f32 	%f387, %f386, %f373, %f384;
	fma.rn.f32 	%f388, %f386, %f374, %f385;
	ld.shared.f32 	%f389, [_ZZ6conv2dPfPKfS_E5input+396];
	fma.rn.f32 	%f390, %f389, %f374, %f387;
	ld.shared.f32 	%f391, [_ZZ6conv2dPfPKfS_E5input+400];
	fma.rn.f32 	%f392, %f391, %f372, %f369;
	fma.rn.f32 	%f393, %f391, %f375, %f388;
	ld.shared.f32 	%f394, [_ZZ6conv2dPfPKfS_E5input+404];
	fma.rn.f32 	%f395, %f394, %f372, %f371;
	fma.rn.f32 	%f396, %f394, %f373, %f392;
	fma.rn.f32 	%f397, %f394, %f375, %f390;
	fma.rn.f32 	%f398, %f394, %f376, %f393;
	ld.shared.f32 	%f399, [_ZZ6conv2dPfPKfS_E5input+408];
	fma.rn.f32 	%f400, %f399, %f373, %f395;
	fma.rn.f32 	%f401, %f399, %f374, %f396;
	fma.rn.f32 	%f402, %f399, %f376, %f397;
	fma.rn.f32 	%f403, %f399, %f377, %f398;
	ld.shared.f32 	%f404, [_ZZ6conv2dPfPKfS_E5input+412];
	fma.rn.f32 	%f405, %f404, %f374, %f400;
	fma.rn.f32 	%f406, %f404, %f377, %f402;
	ld.shared.f32 	%f407, [_ZZ6conv2dPfPKfS_E5input+416];
	fma.rn.f32 	%f408, %f407, %f375, %f401;
	fma.rn.f32 	%f409, %f407, %f378, %f403;
	ld.shared.f32 	%f410, [_ZZ6conv2dPfPKfS_E5input+420];
	fma.rn.f32 	%f411, %f410, %f375, %f405;
	fma.rn.f32 	%f412, %f410, %f376, %f408;
	fma.rn.f32 	%f413, %f410, %f378, %f406;
	fma.rn.f32 	%f414, %f410, %f379, %f409;
	ld.shared.f32 	%f415, [_ZZ6conv2dPfPKfS_E5input+424];
	fma.rn.f32 	%f416, %f415, %f376, %f411;
	fma.rn.f32 	%f417, %f415, %f377, %f412;
	fma.rn.f32 	%f418, %f415, %f379, %f413;
	fma.rn.f32 	%f419, %f415, %f380, %f414;
	ld.shared.f32 	%f420, [_ZZ6conv2dPfPKfS_E5input+428];
	fma.rn.f32 	%f421, %f420, %f377, %f416;
	fma.rn.f32 	%f422, %f420, %f380, %f418;
	ld.shared.f32 	%f423, [_ZZ6conv2dPfPKfS_E5input+432];
	fma.rn.f32 	%f424, %f423, %f378, %f417;
	ld.shared.f32 	%f425, [_ZZ6conv2dPfPKfS_E5input+436];
	fma.rn.f32 	%f426, %f425, %f378, %f421;
	fma.rn.f32 	%f427, %f425, %f379, %f424;
	ld.shared.f32 	%f428, [_ZZ6conv2dPfPKfS_E5input+440];
	fma.rn.f32 	%f429, %f428, %f379, %f426;
	fma.rn.f32 	%f430, %f428, %f380, %f427;
	ld.shared.f32 	%f431, [_ZZ6conv2dPfPKfS_E5input+444];
	fma.rn.f32 	%f432, %f431, %f380, %f429;
	add.s32 	%r90, %r27, 6048;
	mul.wide.u32 	%rd135, %r90, 4;
	add.s64 	%rd136, %rd8, %rd135;
	ld.global.nc.f32 	%f433, [%rd136];
	add.s32 	%r91, %r27, 6144;
	mul.wide.u32 	%rd137, %r91, 4;
	add.s64 	%rd138, %rd8, %rd137;
	ld.global.nc.f32 	%f434, [%rd138];
	add.s32 	%r92, %r27, 6240;
	mul.wide.u32 	%rd139, %r92, 4;
	add.s64 	%rd140, %rd8, %rd139;
	ld.global.nc.f32 	%f435, [%rd140];
	add.s32 	%r93, %r27, 6336;
	mul.wide.u32 	%rd141, %r93, 4;
	add.s64 	%rd142, %rd8, %rd141;
	ld.global.nc.f32 	%f436, [%rd142];
	add.s32 	%r94, %r27, 6432;
	mul.wide.u32 	%rd143, %r94, 4;
	add.s64 	%rd144, %rd8, %rd143;
	ld.global.nc.f32 	%f437, [%rd144];
	add.s32 	%r95, %r27, 6528;
	mul.wide.u32 	%rd145, %r95, 4;
	add.s64 	%rd146, %rd8, %rd145;
	ld.global.nc.f32 	%f438, [%rd146];
	add.s32 	%r96, %r27, 6624;
	mul.wide.u32 	%rd147, %r96, 4;
	add.s64 	%rd148, %rd8, %rd147;
	ld.global.nc.f32 	%f439, [%rd148];
	add.s32 	%r97, %r27, 6720;
	mul.wide.u32 	%rd149, %r97, 4;
	add.s64 	%rd150, %rd8, %rd149;
	ld.global.nc.f32 	%f440, [%rd150];
	add.s32 	%r98, %r27, 6816;
	mul.wide.u32 	%rd151, %r98, 4;
	add.s64 	%rd152, %rd8, %rd151;
	ld.global.nc.f32 	%f441, [%rd152];
	ld.shared.f32 	%f442, [_ZZ6conv2dPfPKfS_E5input+448];
	fma.rn.f32 	%f443, %f442, %f433, %f419;
	ld.shared.f32 	%f444, [_ZZ6conv2dPfPKfS_E5input+452];
	fma.rn.f32 	%f445, %f444, %f433, %f422;
	fma.rn.f32 	%f446, %f444, %f434, %f443;
	ld.shared.f32 	%f447, [_ZZ6conv2dPfPKfS_E5input+456];
	fma.rn.f32 	%f448, %f447, %f434, %f445;
	fma.rn.f32 	%f449, %f447, %f435, %f446;
	ld.shared.f32 	%f450, [_ZZ6conv2dPfPKfS_E5input+460];
	fma.rn.f32 	%f451, %f450, %f435, %f448;
	ld.shared.f32 	%f452, [_ZZ6conv2dPfPKfS_E5input+464];
	fma.rn.f32 	%f453, %f452, %f433, %f430;
	fma.rn.f32 	%f454, %f452, %f436, %f449;
	ld.shared.f32 	%f455, [_ZZ6conv2dPfPKfS_E5input+468];
	fma.rn.f32 	%f456, %f455, %f433, %f432;
	fma.rn.f32 	%f457, %f455, %f434, %f453;
	fma.rn.f32 	%f458, %f455, %f436, %f451;
	fma.rn.f32 	%f459, %f455, %f437, %f454;
	ld.shared.f32 	%f460, [_ZZ6conv2dPfPKfS_E5input+472];
	fma.rn.f32 	%f461, %f460, %f434, %f456;
	fma.rn.f32 	%f462, %f460, %f435, %f457;
	fma.rn.f32 	%f463, %f460, %f437, %f458;
	fma.rn.f32 	%f464, %f460, %f438, %f459;
	ld.shared.f32 	%f465, [_ZZ6conv2dPfPKfS_E5input+476];
	fma.rn.f32 	%f466, %f465, %f435, %f461;
	fma.rn.f32 	%f467, %f465, %f438, %f463;
	ld.shared.f32 	%f468, [_ZZ6conv2dPfPKfS_E5input+480];
	fma.rn.f32 	%f469, %f468, %f436, %f462;
	fma.rn.f32 	%f470, %f468, %f439, %f464;
	ld.shared.f32 	%f471, [_ZZ6conv2dPfPKfS_E5input+484];
	fma.rn.f32 	%f472, %f471, %f436, %f466;
	fma.rn.f32 	%f473, %f471, %f437, %f469;
	fma.rn.f32 	%f474, %f471, %f439, %f467;
	fma.rn.f32 	%f475, %f471, %f440, %f470;
	ld.shared.f32 	%f476, [_ZZ6conv2dPfPKfS_E5input+488];
	fma.rn.f32 	%f477, %f476, %f437, %f472;
	fma.rn.f32 	%f478, %f476, %f438, %f473;
	fma.rn.f32 	%f479, %f476, %f440, %f474;
	fma.rn.f32 	%f480, %f476, %f441, %f475;
	ld.shared.f32 	%f481, [_ZZ6conv2dPfPKfS_E5input+492];
	fma.rn.f32 	%f482, %f481, %f438, %f477;
	fma.rn.f32 	%f483, %f481, %f441, %f479;
	ld.shared.f32 	%f484, [_ZZ6conv2dPfPKfS_E5input+496];
	fma.rn.f32 	%f485, %f484, %f439, %f478;
	ld.shared.f32 	%f486, [_ZZ6conv2dPfPKfS_E5input+500];
	fma.rn.f32 	%f487, %f486, %f439, %f482;
	fma.rn.f32 	%f488, %f486, %f440, %f485;
	ld.shared.f32 	%f489, [_ZZ6conv2dPfPKfS_E5input+504];
	fma.rn.f32 	%f490, %f489, %f440, %f487;
	fma.rn.f32 	%f491, %f489, %f441, %f488;
	ld.shared.f32 	%f492, [_ZZ6conv2dPfPKfS_E5input+508];
	fma.rn.f32 	%f493, %f492, %f441, %f490;
	add.s32 	%r99, %r27, 6912;
	mul.wide.u32 	%rd153, %r99, 4;
	add.s64 	%rd154, %rd8, %rd153;
	ld.global.nc.f32 	%f494, [%rd154];
	add.s32 	%r100, %r27, 7008;
	mul.wide.u32 	%rd155, %r100, 4;
	add.s64 	%rd156, %rd8, %rd155;
	ld.global.nc.f32 	%f495, [%rd156];
	add.s32 	%r101, %r27, 7104;
	mul.wide.u32 	%rd157, %r101, 4;
	add.s64 	%rd158, %rd8, %rd157;
	ld.global.nc.f32 	%f496, [%rd158];
	add.s32 	%r102, %r27, 7200;
	mul.wide.u32 	%rd159, %r102, 4;
	add.s64 	%rd160, %rd8, %rd159;
	ld.global.nc.f32 	%f497, [%rd160];
	add.s32 	%r103, %r27, 7296;
	mul.wide.u32 	%rd161, %r103, 4;
	add.s64 	%rd162, %rd8, %rd161;
	ld.global.nc.f32 	%f498, [%rd162];
	add.s32 	%r104, %r27, 7392;
	mul.wide.u32 	%rd163, %r104, 4;
	add.s64 	%rd164, %rd8, %rd163;
	ld.global.nc.f32 	%f499, [%rd164];
	add.s32 	%r105, %r27, 7488;
	mul.wide.u32 	%rd165, %r105, 4;
	add.s64 	%rd166, %rd8, %rd165;
	ld.global.nc.f32 	%f500, [%rd166];
	add.s32 	%r106, %r27, 7584;
	mul.wide.u32 	%rd167, %r106, 4;
	add.s64 	%rd168, %rd8, %rd167;
	ld.global.nc.f32 	%f501, [%rd168];
	add.s32 	%r107, %r27, 7680;
	mul.wide.u32 	%rd169, %r107, 4;
	add.s64 	%rd170, %rd8, %rd169;
	ld.global.nc.f32 	%f502, [%rd170];
	ld.shared.f32 	%f503, [_ZZ6conv2dPfPKfS_E5input+512];
	fma.rn.f32 	%f504, %f503, %f494, %f480;
	ld.shared.f32 	%f505, [_ZZ6conv2dPfPKfS_E5input+516];
	fma.rn.f32 	%f506, %f505, %f494, %f483;
	fma.rn.f32 	%f507, %f505, %f495, %f504;
	ld.shared.f32 	%f508, [_ZZ6conv2dPfPKfS_E5input+520];
	fma.rn.f32 	%f509, %f508, %f495, %f506;
	fma.rn.f32 	%f510, %f508, %f496, %f507;
	ld.shared.f32 	%f511, [_ZZ6conv2dPfPKfS_E5input+524];
	fma.rn.f32 	%f512, %f511, %f496, %f509;
	ld.shared.f32 	%f513, [_ZZ6conv2dPfPKfS_E5input+528];
	fma.rn.f32 	%f514, %f513, %f494, %f491;
	fma.rn.f32 	%f515, %f513, %f497, %f510;
	ld.shared.f32 	%f516, [_ZZ6conv2dPfPKfS_E5input+532];
	fma.rn.f32 	%f517, %f516, %f494, %f493;
	fma.rn.f32 	%f518, %f516, %f495, %f514;
	fma.rn.f32 	%f519, %f516, %f497, %f512;
	fma.rn.f32 	%f520, %f516, %f498, %f515;
	ld.shared.f32 	%f521, [_ZZ6conv2dPfPKfS_E5input+536];
	fma.rn.f32 	%f522, %f521, %f495, %f517;
	fma.rn.f32 	%f523, %f521, %f496, %f518;
	fma.rn.f32 	%f524, %f521, %f498, %f519;
	fma.rn.f32 	%f525, %f521, %f499, %f520;
	ld.shared.f32 	%f526, [_ZZ6conv2dPfPKfS_E5input+540];
	fma.rn.f32 	%f527, %f526, %f496, %f522;
	fma.rn.f32 	%f528, %f526, %f499, %f524;
	ld.shared.f32 	%f529, [_ZZ6conv2dPfPKfS_E5input+544];
	fma.rn.f32 	%f530, %f529, %f497, %f523;
	fma.rn.f32 	%f531, %f529, %f500, %f525;
	ld.shared.f32 	%f532, [_ZZ6conv2dPfPKfS_E5input+548];
	fma.rn.f32 	%f533, %f532, %f497, %f527;
	fma.rn.f32 	%f534, %f532, %f498, %f530;
	fma.rn.f32 	%f535, %f532, %f500, %f528;
	fma.rn.f32 	%f536, %f532, %f501, %f531;
	ld.shared.f32 	%f537, [_ZZ6conv2dPfPKfS_E5input+552];
	fma.rn.f32 	%f538, %f537, %f498, %f533;
	fma.rn.f32 	%f539, %f537, %f499, %f534;
	fma.rn.f32 	%f540, %f537, %f501, %f535;
	fma.rn.f32 	%f541, %f537, %f502, %f536;
	ld.shared.f32 	%f542, [_ZZ6conv2dPfPKfS_E5input+556];
	fma.rn.f32 	%f543, %f542, %f499, %f538;
	fma.rn.f32 	%f544, %f542, %f502, %f540;
	ld.shared.f32 	%f545, [_ZZ6conv2dPfPKfS_E5input+560];
	fma.rn.f32 	%f546, %f545, %f500, %f539;
	ld.shared.f32 	%f547, [_ZZ6conv2dPfPKfS_E5input+564];
	fma.rn.f32 	%f548, %f547, %f500, %f543;
	fma.rn.f32 	%f549, %f547, %f501, %f546;
	ld.shared.f32 	%f550, [_ZZ6conv2dPfPKfS_E5input+568];
	fma.rn.f32 	%f551, %f550, %f501, %f548;
	fma.rn.f32 	%f552, %f550, %f502, %f549;
	ld.shared.f32 	%f553, [_ZZ6conv2dPfPKfS_E5input+572];
	fma.rn.f32 	%f554, %f553, %f502, %f551;
	add.s32 	%r108, %r27, 7776;
	mul.wide.u32 	%rd171, %r108, 4;
	add.s64 	%rd172, %rd8, %rd171;
	ld.global.nc.f32 	%f555, [%rd172];
	add.s32 	%r109, %r27, 7872;
	mul.wide.u32 	%rd173, %r109, 4;
	add.s64 	%rd174, %rd8, %rd173;
	ld.global.nc.f32 	%f556, [%rd174];
	add.s32 	%r110, %r27, 7968;
	mul.wide.u32 	%rd175, %r110, 4;
	add.s64 	%rd176, %rd8, %rd175;
	ld.global.nc.f32 	%f557, [%rd176];
	add.s32 	%r111, %r27, 8064;
	mul.wide.u32 	%rd177, %r111, 4;
	add.s64 	%rd178, %rd8, %rd177;
	ld.global.nc.f32 	%f558, [%rd178];
	add.s32 	%r112, %r27, 8160;
	mul.wide.u32 	%rd179, %r112, 4;
	add.s64 	%rd180, %rd8, %rd179;
	ld.global.nc.f32 	%f559, [%rd180];
	add.s32 	%r113, %r27, 8256;
	mul.wide.u32 	%rd181, %r113, 4;
	add.s64 	%rd182, %rd8, %rd181;
	ld.global.nc.f32 	%f560, [%rd182];
	add.s32 	%r114, %r27, 8352;
	mul.wide.u32 	%rd183, %r114, 4;
	add.s64 	%rd184, %rd8, %rd183;
	ld.global.nc.f32 	%f561, [%rd184];
	add.s32 	%r115, %r27, 8448;
	mul.wide.u32 	%rd185, %r115, 4;
	add.s64 	%rd186, %rd8, %rd185;
	ld.global.nc.f32 	%f562, [%rd186];
	add.s32 	%r116, %r27, 8544;
	mul.wide.u32 	%rd187, %r116, 4;
	add.s64 	%rd188, %rd8, %rd187;
	ld.global.nc.f32 	%f563, [%rd188];
	ld.shared.f32 	%f564, [_ZZ6conv2dPfPKfS_E5input+576];
	fma.rn.f32 	%f565, %f564, %f555, %f541;
	ld.shared.f32 	%f566, [_ZZ6conv2dPfPKfS_E5input+580];
	fma.rn.f32 	%f567, %f566, %f555, %f544;
	fma.rn.f32 	%f568, %f566, %f556, %f565;
	ld.shared.f32 	%f569, [_ZZ6conv2dPfPKfS_E5input+584];
	fma.rn.f32 	%f570, %f569, %f556, %f567;
	fma.rn.f32 	%f571, %f569, %f557, %f568;
	ld.shared.f32 	%f572, [_ZZ6conv2dPfPKfS_E5input+588];
	fma.rn.f32 	%f573, %f572, %f557, %f570;
	ld.shared.f32 	%f574, [_ZZ6conv2dPfPKfS_E5input+592];
	fma.rn.f32 	%f575, %f574, %f555, %f552;
	fma.rn.f32 	%f576, %f574, %f558, %f571;
	ld.shared.f32 	%f577, [_ZZ6conv2dPfPKfS_E5input+596];
	fma.rn.f32 	%f578, %f577, %f555, %f554;
	fma.rn.f32 	%f579, %f577, %f556, %f575;
	fma.rn.f32 	%f580, %f577, %f558, %f573;
	fma.rn.f32 	%f581, %f577, %f559, %f576;
	ld.shared.f32 	%f582, [_ZZ6conv2dPfPKfS_E5input+600];
	fma.rn.f32 	%f583, %f582, %f556, %f578;
	fma.rn.f32 	%f584, %f582, %f557, %f579;
	fma.rn.f32 	%f585, %f582, %f559, %f580;
	fma.rn.f32 	%f586, %f582, %f560, %f581;
	ld.shared.f32 	%f587, [_ZZ6conv2dPfPKfS_E5input+604];
	fma.rn.f32 	%f588, %f587, %f557, %f583;
	fma.rn.f32 	%f589, %f587, %f560, %f585;
	ld.shared.f32 	%f590, [_ZZ6conv2dPfPKfS_E5input+608];
	fma.rn.f32 	%f591, %f590, %f558, %f584;
	fma.rn.f32 	%f592, %f590, %f561, %f586;
	ld.shared.f32 	%f593, [_ZZ6conv2dPfPKfS_E5input+612];
	fma.rn.f32 	%f594, %f593, %f558, %f588;
	fma.rn.f32 	%f595, %f593, %f559, %f591;
	fma.rn.f32 	%f596, %f593, %f561, %f589;
	fma.rn.f32 	%f597, %f593, %f562, %f592;
	ld.shared.f32 	%f598, [_ZZ6conv2dPfPKfS_E5input+616];
	fma.rn.f32 	%f599, %f598, %f559, %f594;
	fma.rn.f32 	%f600, %f598, %f560, %f595;
	fma.rn.f32 	%f601, %f598, %f562, %f596;
	fma.rn.f32 	%f602, %f598, %f563, %f597;
	ld.shared.f32 	%f603, [_ZZ6conv2dPfPKfS_E5input+620];
	fma.rn.f32 	%f604, %f603, %f560, %f599;
	fma.rn.f32 	%f605, %f603, %f563, %f601;
	ld.shared.f32 	%f606, [_ZZ6conv2dPfPKfS_E5input+624];
	fma.rn.f32 	%f607, %f606, %f561, %f600;
	ld.shared.f32 	%f608, [_ZZ6conv2dPfPKfS_E5input+628];
	fma.rn.f32 	%f609, %f608, %f561, %f604;
	fma.rn.f32 	%f610, %f608, %f562, %f607;
	ld.shared.f32 	%f611, [_ZZ6conv2dPfPKfS_E5input+632];
	fma.rn.f32 	%f612, %f611, %f562, %f609;
	fma.rn.f32 	%f613, %f611, %f563, %f610;
	ld.shared.f32 	%f614, [_ZZ6conv2dPfPKfS_E5input+636];
	fma.rn.f32 	%f615, %f614, %f563, %f612;
	add.s32 	%r117, %r27, 8640;
	mul.wide.u32 	%rd189, %r117, 4;
	add.s64 	%rd190, %rd8, %rd189;
	ld.global.nc.f32 	%f616, [%rd190];
	add.s32 	%r118, %r27, 8736;
	mul.wide.u32 	%rd191, %r118, 4;
	add.s64 	%rd192, %rd8, %rd191;
	ld.global.nc.f32 	%f617, [%rd192];
	add.s32 	%r119, %r27, 8832;
	mul.wide.u32 	%rd193, %r119, 4;
	add.s64 	%rd194, %rd8, %rd193;
	ld.global.nc.f32 	%f618, [%rd194];
	add.s32 	%r120, %r27, 8928;
	mul.wide.u32 	%rd195, %r120, 4;
	add.s64 	%rd196, %rd8, %rd195;
	ld.global.nc.f32 	%f619, [%rd196];
	add.s32 	%r121, %r27, 9024;
	mul.wide.u32 	%rd197, %r121, 4;
	add.s64 	%rd198, %rd8, %rd197;
	ld.global.nc.f32 	%f620, [%rd198];
	add.s32 	%r122, %r27, 9120;
	mul.wide.u32 	%rd199, %r122, 4;
	add.s64 	%rd200, %rd8, %rd199;
	ld.global.nc.f32 	%f621, [%rd200];
	add.s32 	%r123, %r27, 9216;
	mul.wide.u32 	%rd201, %r123, 4;
	add.s64 	%rd202, %rd8, %rd201;
	ld.global.nc.f32 	%f622, [%rd202];
	add.s32 	%r124, %r27, 9312;
	mul.wide.u32 	%rd203, %r124, 4;
	add.s64 	%rd204, %rd8, %rd203;
	ld.global.nc.f32 	%f623, [%rd204];
	add.s32 	%r125, %r27, 9408;
	mul.wide.u32 	%rd205, %r125, 4;
	add.s64 	%rd206, %rd8, %rd205;
	ld.global.nc.f32 	%f624, [%rd206];
	ld.shared.f32 	%f625, [_ZZ6conv2dPfPKfS_E5input+640];
	fma.rn.f32 	%f626, %f625, %f616, %f602;
	ld.shared.f32 	%f627, [_ZZ6conv2dPfPKfS_E5input+644];
	fma.rn.f32 	%f628, %f627, %f616, %f605;
	fma.rn.f32 	%f629, %f627, %f617, %f626;
	ld.shared.f32 	%f630, [_ZZ6conv2dPfPKfS_E5input+648];
	fma.rn.f32 	%f631, %f630, %f617, %f628;
	fma.rn.f32 	%f632, %f630, %f618, %f629;
	ld.shared.f32 	%f633, [_ZZ6conv2dPfPKfS_E5input+652];
	fma.rn.f32 	%f634, %f633, %f618, %f631;
	ld.shared.f32 	%f635, [_ZZ6conv2dPfPKfS_E5input+656];
	fma.rn.f32 	%f636, %f635, %f616, %f613;
	fma.rn.f32 	%f637, %f635, %f619, %f632;
	ld.shared.f32 	%f638, [_ZZ6conv2dPfPKfS_E5input+660];
	fma.rn.f32 	%f639, %f638, %f616, %f615;
	fma.rn.f32 	%f640, %f638, %f617, %f636;
	fma.rn.f32 	%f641, %f638, %f619, %f634;
	fma.rn.f32 	%f642, %f638, %f620, %f637;
	ld.shared.f32 	%f643, [_ZZ6conv2dPfPKfS_E5input+664];
	fma.rn.f32 	%f644, %f643, %f617, %f639;
	fma.rn.f32 	%f645, %f643, %f618, %f640;
	fma.rn.f32 	%f646, %f643, %f620, %f641;
	fma.rn.f32 	%f647, %f643, %f621, %f642;
	ld.shared.f32 	%f648, [_ZZ6conv2dPfPKfS_E5input+668];
	fma.rn.f32 	%f649, %f648, %f618, %f644;
	fma.rn.f32 	%f650, %f648, %f621, %f646;
	ld.shared.f32 	%f651, [_ZZ6conv2dPfPKfS_E5input+672];
	fma.rn.f32 	%f652, %f651, %f619, %f645;
	fma.rn.f32 	%f653, %f651, %f622, %f647;
	ld.shared.f32 	%f654, [_ZZ6conv2dPfPKfS_E5input+676];
	fma.rn.f32 	%f655, %f654, %f619, %f649;
	fma.rn.f32 	%f656, %f654, %f620, %f652;
	fma.rn.f32 	%f657, %f654, %f622, %f650;
	fma.rn.f32 	%f658, %f654, %f623, %f653;
	ld.shared.f32 	%f659, [_ZZ6conv2dPfPKfS_E5input+680];
	fma.rn.f32 	%f660, %f659, %f620, %f655;
	fma.rn.f32 	%f661, %f659, %f621, %f656;
	fma.rn.f32 	%f662, %f659, %f623, %f657;
	fma.rn.f32 	%f663, %f659, %f624, %f658;
	ld.shared.f32 	%f664, [_ZZ6conv2dPfPKfS_E5input+684];
	fma.rn.f32 	%f665, %f664, %f621, %f660;
	fma.rn.f32 	%f666, %f664, %f624, %f662;
	ld.shared.f32 	%f667, [_ZZ6conv2dPfPKfS_E5input+688];
	fma.rn.f32 	%f668, %f667, %f622, %f661;
	ld.shared.f32 	%f669, [_ZZ6conv2dPfPKfS_E5input+692];
	fma.rn.f32 	%f670, %f669, %f622, %f665;
	fma.rn.f32 	%f671, %f669, %f623, %f668;
	ld.shared.f32 	%f672, [_ZZ6conv2dPfPKfS_E5input+696];
	fma.rn.f32 	%f673, %f672, %f623, %f670;
	fma.rn.f32 	%f674, %f672, %f624, %f671;
	ld.shared.f32 	%f675, [_ZZ6conv2dPfPKfS_E5input+700];
	fma.rn.f32 	%f676, %f675, %f624, %f673;
	add.s32 	%r126, %r27, 9504;
	mul.wide.u32 	%rd207, %r126, 4;
	add.s64 	%rd208, %rd8, %rd207;
	ld.global.nc.f32 	%f677, [%rd208];
	add.s32 	%r127, %r27, 9600;
	mul.wide.u32 	%rd209, %r127, 4;
	add.s64 	%rd210, %rd8, %rd209;
	ld.global.nc.f32 	%f678, [%rd210];
	add.s32 	%r128, %r27, 9696;
	mul.wide.u32 	%rd211, %r128, 4;
	add.s64 	%rd212, %rd8, %rd211;
	ld.global.nc.f32 	%f679, [%rd212];
	add.s32 	%r129, %r27, 9792;
	mul.wide.u32 	%rd213, %r129, 4;
	add.s64 	%rd214, %rd8, %rd213;
	ld.global.nc.f32 	%f680, [%rd214];
	add.s32 	%r130, %r27, 9888;
	mul.wide.u32 	%rd215, %r130, 4;
	add.s64 	%rd216, %rd8, %rd215;
	ld.global.nc.f32 	%f681, [%rd216];
	add.s32 	%r131, %r27, 9984;
	mul.wide.u32 	%rd217, %r131, 4;
	add.s64 	%rd218, %rd8, %rd217;
	ld.global.nc.f32 	%f682, [%rd218];
	add.s32 	%r132, %r27, 10080;
	mul.wide.u32 	%rd219, %r132, 4;
	add.s64 	%rd220, %rd8, %rd219;
	ld.global.nc.f32 	%f683, [%rd220];
	add.s32 	%r133, %r27, 10176;
	mul.wide.u32 	%rd221, %r133, 4;
	add.s64 	%rd222, %rd8, %rd221;
	ld.global.nc.f32 	%f684, [%rd222];
	add.s32 	%r134, %r27, 10272;
	mul.wide.u32 	%rd223, %r134, 4;
	add.s64 	%rd224, %rd8, %rd223;
	ld.global.nc.f32 	%f685, [%rd224];
	ld.shared.f32 	%f686, [_ZZ6conv2dPfPKfS_E5input+704];
	fma.rn.f32 	%f687, %f686, %f677, %f663;
	ld.shared.f32 	%f688, [_ZZ6conv2dPfPKfS_E5input+708];
	fma.rn.f32 	%f689, %f688, %f677, %f666;
	fma.rn.f32 	%f690, %f688, %f678, %f687;
	ld.shared.f32 	%f691, [_ZZ6conv2dPfPKfS_E5input+712];
	fma.rn.f32 	%f692, %f691, %f678, %f689;
	fma.rn.f32 	%f693, %f691, %f679, %f690;
	ld.shared.f32 	%f694, [_ZZ6conv2dPfPKfS_E5input+716];
	fma.rn.f32 	%f695, %f694, %f679, %f692;
	ld.shared.f32 	%f696, [_ZZ6conv2dPfPKfS_E5input+720];
	fma.rn.f32 	%f697, %f696, %f677, %f674;
	fma.rn.f32 	%f698, %f696, %f680, %f693;
	ld.shared.f32 	%f699, [_ZZ6conv2dPfPKfS_E5input+724];
	fma.rn.f32 	%f700, %f699, %f677, %f676;
	fma.rn.f32 	%f701, %f699, %f678, %f697;
	fma.rn.f32 	%f702, %f699, %f680, %f695;
	fma.rn.f32 	%f703, %f699, %f681, %f698;
	ld.shared.f32 	%f704, [_ZZ6conv2dPfPKfS_E5input+728];
	fma.rn.f32 	%f705, %f704, %f678, %f700;
	fma.rn.f32 	%f706, %f704, %f679, %f701;
	fma.rn.f32 	%f707, %f704, %f681, %f702;
	fma.rn.f32 	%f708, %f704, %f682, %f703;
	ld.shared.f32 	%f709, [_ZZ6conv2dPfPKfS_E5input+732];
	fma.rn.f32 	%f710, %f709, %f679, %f705;
	fma.rn.f32 	%f711, %f709, %f682, %f707;
	ld.shared.f32 	%f712, [_ZZ6conv2dPfPKfS_E5input+736];
	fma.rn.f32 	%f713, %f712, %f680, %f706;
	fma.rn.f32 	%f714, %f712, %f683, %f708;
	ld.shared.f32 	%f715, [_ZZ6conv2dPfPKfS_E5input+740];
	fma.rn.f32 	%f716, %f715, %f680, %f710;
	fma.rn.f32 	%f717, %f715, %f681, %f713;
	fma.rn.f32 	%f718, %f715, %f683, %f711;
	fma.rn.f32 	%f719, %f715, %f684, %f714;
	ld.shared.f32 	%f720, [_ZZ6conv2dPfPKfS_E5input+744];
	fma.rn.f32 	%f721, %f720, %f681, %f716;
	fma.rn.f32 	%f722, %f720, %f682, %f717;
	fma.rn.f32 	%f723, %f720, %f684, %f718;
	fma.rn.f32 	%f724, %f720, %f685, %f719;
	ld.shared.f32 	%f725, [_ZZ6conv2dPfPKfS_E5input+748];
	fma.rn.f32 	%f726, %f725, %f682, %f721;
	fma.rn.f32 	%f727, %f725, %f685, %f723;
	ld.shared.f32 	%f728, [_ZZ6conv2dPfPKfS_E5input+752];
	fma.rn.f32 	%f729, %f728, %f683, %f722;
	ld.shared.f32 	%f730, [_ZZ6conv2dPfPKfS_E5input+756];
	fma.rn.f32 	%f731, %f730, %f683, %f726;
	fma.rn.f32 	%f732, %f730, %f684, %f729;
	ld.shared.f32 	%f733, [_ZZ6conv2dPfPKfS_E5input+760];
	fma.rn.f32 	%f734, %f733, %f684, %f731;
	fma.rn.f32 	%f735, %f733, %f685, %f732;
	ld.shared.f32 	%f736, [_ZZ6conv2dPfPKfS_E5input+764];
	fma.rn.f32 	%f737, %f736, %f685, %f734;
	add.s32 	%r135, %r27, 10368;
	mul.wide.u32 	%rd225, %r135, 4;
	add.s64 	%rd226, %rd8, %rd225;
	ld.global.nc.f32 	%f738, [%rd226];
	add.s32 	%r136, %r27, 10464;
	mul.wide.u32 	%rd227, %r136, 4;
	add.s64 	%rd228, %rd8, %rd227;
	ld.global.nc.f32 	%f739, [%rd228];
	add.s32 	%r137, %r27, 10560;
	mul.wide.u32 	%rd229, %r137, 4;
	add.s64 	%rd230, %rd8, %rd229;
	ld.global.nc.f32 	%f740, [%rd230];
	add.s32 	%r138, %r27, 10656;
	mul.wide.u32 	%rd231, %r138, 4;
	add.s64 	%rd232, %rd8, %rd231;
	ld.global.nc.f32 	%f741, [%rd232];
	add.s32 	%r139, %r27, 10752;
	mul.wide.u32 	%rd233, %r139, 4;
	add.s64 	%rd234, %rd8, %rd233;
	ld.global.nc.f32 	%f742, [%rd234];
	add.s32 	%r140, %r27, 10848;
	mul.wide.u32 	%rd235, %r140, 4;
	add.s64 	%rd236, %rd8, %rd235;
	ld.global.nc.f32 	%f743, [%rd236];
	add.s32 	%r141, %r27, 10944;
	mul.wide.u32 	%rd237, %r141, 4;
	add.s64 	%rd238, %rd8, %rd237;
	ld.global.nc.f32 	%f744, [%rd238];
	add.s32 	%r142, %r27, 11040;
	mul.wide.u32 	%rd239, %r142, 4;
	add.s64 	%rd240, %rd8, %rd239;
	ld.global.nc.f32 	%f745, [%rd240];
	add.s32 	%r143, %r27, 11136;
	mul.wide.u32 	%rd241, %r143, 4;
	add.s64 	%rd242, %rd8, %rd241;
	ld.global.nc.f32 	%f746, [%rd242];
	ld.shared.f32 	%f747, [_ZZ6conv2dPfPKfS_E5input+768];
	fma.rn.f32 	%f748, %f747, %f738, %f724;
	ld.shared.f32 	%f749, [_ZZ6conv2dPfPKfS_E5input+772];
	fma.rn.f32 	%f750, %f749, %f738, %f727;
	fma.rn.f32 	%f751, %f749, %f739, %f748;
	ld.shared.f32 	%f752, [_ZZ6conv2dPfPKfS_E5input+776];
	fma.rn.f32 	%f753, %f752, %f739, %f750;
	fma.rn.f32 	%f754, %f752, %f740, %f751;
	ld.shared.f32 	%f755, [_ZZ6conv2dPfPKfS_E5input+780];
	fma.rn.f32 	%f756, %f755, %f740, %f753;
	ld.shared.f32 	%f757, [_ZZ6conv2dPfPKfS_E5input+784];
	fma.rn.f32 	%f758, %f757, %f738, %f735;
	fma.rn.f32 	%f759, %f757, %f741, %f754;
	ld.shared.f32 	%f760, [_ZZ6conv2dPfPKfS_E5input+788];
	fma.rn.f32 	%f761, %f760, %f738, %f737;
	fma.rn.f32 	%f762, %f760, %f739, %f758;
	fma.rn.f32 	%f763, %f760, %f741, %f756;
	fma.rn.f32 	%f764, %f760, %f742, %f759;
	ld.shared.f32 	%f765, [_ZZ6conv2dPfPKfS_E5input+792];
	fma.rn.f32 	%f766, %f765, %f739, %f761;
	fma.rn.f32 	%f767, %f765, %f740, %f762;
	fma.rn.f32 	%f768, %f765, %f742, %f763;
	fma.rn.f32 	%f769, %f765, %f743, %f764;
	ld.shared.f32 	%f770, [_ZZ6conv2dPfPKfS_E5input+796];
	fma.rn.f32 	%f771, %f770, %f740, %f766;
	fma.rn.f32 	%f772, %f770, %f743, %f768;
	ld.shared.f32 	%f773, [_ZZ6conv2dPfPKfS_E5input+800];
	fma.rn.f32 	%f774, %f773, %f741, %f767;
	fma.rn.f32 	%f775, %f773, %f744, %f769;
	ld.shared.f32 	%f776, [_ZZ6conv2dPfPKfS_E5input+804];
	fma.rn.f32 	%f777, %f776, %f741, %f771;
	fma.rn.f32 	%f778, %f776, %f742, %f774;
	fma.rn.f32 	%f779, %f776, %f744, %f772;
	fma.rn.f32 	%f780, %f776, %f745, %f775;
	ld.shared.f32 	%f781, [_ZZ6conv2dPfPKfS_E5input+808];
	fma.rn.f32 	%f782, %f781, %f742, %f777;
	fma.rn.f32 	%f783, %f781, %f743, %f778;
	fma.rn.f32 	%f784, %f781, %f745, %f779;
	fma.rn.f32 	%f785, %f781, %f746, %f780;
	ld.shared.f32 	%f786, [_ZZ6conv2dPfPKfS_E5input+812];
	fma.rn.f32 	%f787, %f786, %f743, %f782;
	fma.rn.f32 	%f788, %f786, %f746, %f784;
	ld.shared.f32 	%f789, [_ZZ6conv2dPfPKfS_E5input+816];
	fma.rn.f32 	%f790, %f789, %f744, %f783;
	ld.shared.f32 	%f791, [_ZZ6conv2dPfPKfS_E5input+820];
	fma.rn.f32 	%f792, %f791, %f744, %f787;
	fma.rn.f32 	%f793, %f791, %f745, %f790;
	ld.shared.f32 	%f794, [_ZZ6conv2dPfPKfS_E5input+824];
	fma.rn.f32 	%f795, %f794, %f745, %f792;
	fma.rn.f32 	%f796, %f794, %f746, %f793;
	ld.shared.f32 	%f797, [_ZZ6conv2dPfPKfS_E5input+828];
	fma.rn.f32 	%f798, %f797, %f746, %f795;
	add.s32 	%r144, %r27, 11232;
	mul.wide.u32 	%rd243, %r144, 4;
	add.s64 	%rd244, %rd8, %rd243;
	ld.global.nc.f32 	%f799, [%rd244];
	add.s32 	%r145, %r27, 11328;
	mul.wide.u32 	%rd245, %r145, 4;
	add.s64 	%rd246, %rd8, %rd245;
	ld.global.nc.f32 	%f800, [%rd246];
	add.s32 	%r146, %r27, 11424;
	mul.wide.u32 	%rd247, %r146, 4;
	add.s64 	%rd248, %rd8, %rd247;
	ld.global.nc.f32 	%f801, [%rd248];
	add.s32 	%r147, %r27, 11520;
	mul.wide.u32 	%rd249, %r147, 4;
	add.s64 	%rd250, %rd8, %rd249;
	ld.global.nc.f32 	%f802, [%rd250];
	add.s32 	%r148, %r27, 11616;
	mul.wide.u32 	%rd251, %r148, 4;
	add.s64 	%rd252, %rd8, %rd251;
	ld.global.nc.f32 	%f803, [%rd252];
	add.s32 	%r149, %r27, 11712;
	mul.wide.u32 	%rd253, %r149, 4;
	add.s64 	%rd254, %rd8, %rd253;
	ld.global.nc.f32 	%f804, [%rd254];
	add.s32 	%r150, %r27, 11808;
	mul.wide.u32 	%rd255, %r150, 4;
	add.s64 	%rd256, %rd8, %rd255;
	ld.global.nc.f32 	%f805, [%rd256];
	add.s32 	%r151, %r27, 11904;
	mul.wide.u32 	%rd257, %r151, 4;
	add.s64 	%rd258, %rd8, %rd257;
	ld.global.nc.f32 	%f806, [%rd258];
	add.s32 	%r152, %r27, 12000;
	mul.wide.u32 	%rd259, %r152, 4;
	add.s64 	%rd260, %rd8, %rd259;
	ld.global.nc.f32 	%f807, [%rd260];
	ld.shared.f32 	%f808, [_ZZ6conv2dPfPKfS_E5input+832];
	fma.rn.f32 	%f809, %f808, %f799, %f785;
	ld.shared.f32 	%f810, [_ZZ6conv2dPfPKfS_E5input+836];
	fma.rn.f32 	%f811, %f810, %f799, %f788;
	fma.rn.f32 	%f812, %f810, %f800, %f809;
	ld.shared.f32 	%f813, [_ZZ6conv2dPfPKfS_E5input+840];
	fma.rn.f32 	%f814, %f813, %f800, %f811;
	fma.rn.f32 	%f815, %f813, %f801, %f812;
	ld.shared.f32 	%f816, [_ZZ6conv2dPfPKfS_E5input+844];
	fma.rn.f32 	%f817, %f816, %f801, %f814;
	ld.shared.f32 	%f818, [_ZZ6conv2dPfPKfS_E5input+848];
	fma.rn.f32 	%f819, %f818, %f799, %f796;
	fma.rn.f32 	%f820, %f818, %f802, %f815;
	ld.shared.f32 	%f821, [_ZZ6conv2dPfPKfS_E5input+852];
	fma.rn.f32 	%f822, %f821, %f799, %f798;
	fma.rn.f32 	%f823, %f821, %f800, %f819;
	fma.rn.f32 	%f824, %f821, %f802, %f817;
	fma.rn.f32 	%f825, %f821, %f803, %f820;
	ld.shared.f32 	%f826, [_ZZ6conv2dPfPKfS_E5input+856];
	fma.rn.f32 	%f827, %f826, %f800, %f822;
	fma.rn.f32 	%f828, %f826, %f801, %f823;
	fma.rn.f32 	%f829, %f826, %f803, %f824;
	fma.rn.f32 	%f830, %f826, %f804, %f825;
	ld.shared.f32 	%f831, [_ZZ6conv2dPfPKfS_E5input+860];
	fma.rn.f32 	%f832, %f831, %f801, %f827;
	fma.rn.f32 	%f833, %f831, %f804, %f829;
	ld.shared.f32 	%f834, [_ZZ6conv2dPfPKfS_E5input+864];
	fma.rn.f32 	%f835, %f834, %f802, %f828;
	fma.rn.f32 	%f836, %f834, %f805, %f830;
	ld.shared.f32 	%f837, [_ZZ6conv2dPfPKfS_E5input+868];
	fma.rn.f32 	%f838, %f837, %f802, %f832;
	fma.rn.f32 	%f839, %f837, %f803, %f835;
	fma.rn.f32 	%f840, %f837, %f805, %f833;
	fma.rn.f32 	%f841, %f837, %f806, %f836;
	ld.shared.f32 	%f842, [_ZZ6conv2dPfPKfS_E5input+872];
	fma.rn.f32 	%f843, %f842, %f803, %f838;
	fma.rn.f32 	%f844, %f842, %f804, %f839;
	fma.rn.f32 	%f845, %f842, %f806, %f840;
	fma.rn.f32 	%f846, %f842, %f807, %f841;
	ld.shared.f32 	%f847, [_ZZ6conv2dPfPKfS_E5input+876];
	fma.rn.f32 	%f848, %f847, %f804, %f843;
	fma.rn.f32 	%f849, %f847, %f807, %f845;
	ld.shared.f32 	%f850, [_ZZ6conv2dPfPKfS_E5input+880];
	fma.rn.f32 	%f851, %f850, %f805, %f844;
	ld.shared.f32 	%f852, [_ZZ6conv2dPfPKfS_E5input+884];
	fma.rn.f32 	%f853, %f852, %f805, %f848;
	fma.rn.f32 	%f854, %f852, %f806, %f851;
	ld.shared.f32 	%f855, [_ZZ6conv2dPfPKfS_E5input+888];
	fma.rn.f32 	%f856, %f855, %f806, %f853;
	fma.rn.f32 	%f857, %f855, %f807, %f854;
	ld.shared.f32 	%f858, [_ZZ6conv2dPfPKfS_E5input+892];
	fma.rn.f32 	%f859, %f858, %f807, %f856;
	add.s32 	%r153, %r27, 12096;
	mul.wide.u32 	%rd261, %r153, 4;
	add.s64 	%rd262, %rd8, %rd261;
	ld.global.nc.f32 	%f860, [%rd262];
	add.s32 	%r154, %r27, 12192;
	mul.wide.u32 	%rd263, %r154, 4;
	add.s64 	%rd264, %rd8, %rd263;
	ld.global.nc.f32 	%f861, [%rd264];
	add.s32 	%r155, %r27, 12288;
	mul.wide.u32 	%rd265, %r155, 4;
	add.s64 	%rd266, %rd8, %rd265;
	ld.global.nc.f32 	%f862, [%rd266];
	add.s32 	%r156, %r27, 12384;
	mul.wide.u32 	%rd267, %r156, 4;
	add.s64 	%rd268, %rd8, %rd267;
	ld.global.nc.f32 	%f863, [%rd268];
	add.s32 	%r157, %r27, 12480;
	mul.wide.u32 	%rd269, %r157, 4;
	add.s64 	%rd270, %rd8, %rd269;
	ld.global.nc.f32 	%f864, [%rd270];
	add.s32 	%r158, %r27, 12576;
	mul.wide.u32 	%rd271, %r158, 4;
	add.s64 	%rd272, %rd8, %rd271;
	ld.global.nc.f32 	%f865, [%rd272];
	add.s32 	%r159, %r27, 12672;
	mul.wide.u32 	%rd273, %r159, 4;
	add.s64 	%rd274, %rd8, %rd273;
	ld.global.nc.f32 	%f866, [%rd274];
	add.s32 	%r160, %r27, 12768;
	mul.wide.u32 	%rd275, %r160, 4;
	add.s64 	%rd276, %rd8, %rd275;
	ld.global.nc.f32 	%f867, [%rd276];
	add.s32 	%r161, %r27, 12864;
	mul.wide.u32 	%rd277, %r161, 4;
	add.s64 	%rd278, %rd8, %rd277;
	ld.global.nc.f32 	%f868, [%rd278];
	ld.shared.f32 	%f869, [_ZZ6conv2dPfPKfS_E5input+896];
	fma.rn.f32 	%f870, %f869, %f860, %f846;
	ld.shared.f32 	%f871, [_ZZ6conv2dPfPKfS_E5input+900];
	fma.rn.f32 	%f872, %f871, %f860, %f849;
	fma.rn.f32 	%f873, %f871, %f861, %f870;
	ld.shared.f32 	%f874, [_ZZ6conv2dPfPKfS_E5input+904];
	fma.rn.f32 	%f875, %f874, %f861, %f872;
	fma.rn.f32 	%f876, %f874, %f862, %f873;
	ld.shared.f32 	%f877, [_ZZ6conv2dPfPKfS_E5input+908];
	fma.rn.f32 	%f878, %f877, %f862, %f875;
	ld.shared.f32 	%f879, [_ZZ6conv2dPfPKfS_E5input+912];
	fma.rn.f32 	%f880, %f879, %f860, %f857;
	fma.rn.f32 	%f881, %f879, %f863, %f876;
	ld.shared.f32 	%f882, [_ZZ6conv2dPfPKfS_E5input+916];
	fma.rn.f32 	%f883, %f882, %f860, %f859;
	fma.rn.f32 	%f884, %f882, %f861, %f880;
	fma.rn.f32 	%f885, %f882, %f863, %f878;
	fma.rn.f32 	%f886, %f882, %f864, %f881;
	ld.shared.f32 	%f887, [_ZZ6conv2dPfPKfS_E5input+920];
	fma.rn.f32 	%f888, %f887, %f861, %f883;
	fma.rn.f32 	%f889, %f887, %f862, %f884;
	fma.rn.f32 	%f890, %f887, %f864, %f885;
	fma.rn.f32 	%f891, %f887, %f865, %f886;
	ld.shared.f32 	%f892, [_ZZ6conv2dPfPKfS_E5input+924];
	fma.rn.f32 	%f893, %f892, %f862, %f888;
	fma.rn.f32 	%f894, %f892, %f865, %f890;
	ld.shared.f32 	%f895, [_ZZ6conv2dPfPKfS_E5input+928];
	fma.rn.f32 	%f896, %f895, %f863, %f889;
	fma.rn.f32 	%f897, %f895, %f866, %f891;
	ld.shared.f32 	%f898, [_ZZ6conv2dPfPKfS_E5input+932];
	fma.rn.f32 	%f899, %f898, %f863, %f893;
	fma.rn.f32 	%f900, %f898, %f864, %f896;
	fma.rn.f32 	%f901, %f898, %f866, %f894;
	fma.rn.f32 	%f902, %f898, %f867, %f897;
	ld.shared.f32 	%f903, [_ZZ6conv2dPfPKfS_E5input+936];
	fma.rn.f32 	%f904, %f903, %f864, %f899;
	fma.rn.f32 	%f905, %f903, %f865, %f900;
	fma.rn.f32 	%f906, %f903, %f867, %f901;
	fma.rn.f32 	%f907, %f903, %f868, %f902;
	ld.shared.f32 	%f908, [_ZZ6conv2dPfPKfS_E5input+940];
	fma.rn.f32 	%f909, %f908, %f865, %f904;
	fma.rn.f32 	%f910, %f908, %f868, %f906;
	ld.shared.f32 	%f911, [_ZZ6conv2dPfPKfS_E5input+944];
	fma.rn.f32 	%f912, %f911, %f866, %f905;
	ld.shared.f32 	%f913, [_ZZ6conv2dPfPKfS_E5input+948];
	fma.rn.f32 	%f914, %f913, %f866, %f909;
	fma.rn.f32 	%f915, %f913, %f867, %f912;
	ld.shared.f32 	%f916, [_ZZ6conv2dPfPKfS_E5input+952];
	fma.rn.f32 	%f917, %f916, %f867, %f914;
	fma.rn.f32 	%f918, %f916, %f868, %f915;
	ld.shared.f32 	%f919, [_ZZ6conv2dPfPKfS_E5input+956];
	fma.rn.f32 	%f920, %f919, %f868, %f917;
	add.s32 	%r162, %r27, 12960;
	mul.wide.u32 	%rd279, %r162, 4;
	add.s64 	%rd280, %rd8, %rd279;
	ld.global.nc.f32 	%f921, [%rd280];
	add.s32 	%r163, %r27, 13056;
	mul.wide.u32 	%rd281, %r163, 4;
	add.s64 	%rd282, %rd8, %rd281;
	ld.global.nc.f32 	%f922, [%rd282];
	add.s32 	%r164, %r27, 13152;
	mul.wide.u32 	%rd283, %r164, 4;
	add.s64 	%rd284, %rd8, %rd283;
	ld.global.nc.f32 	%f923, [%rd284];
	add.s32 	%r165, %r27, 13248;
	mul.wide.u32 	%rd285, %r165, 4;
	add.s64 	%rd286, %rd8, %rd285;
	ld.global.nc.f32 	%f924, [%rd286];
	add.s32 	%r166, %r27, 13344;
	mul.wide.u32 	%rd287, %r166, 4;
	add.s64 	%rd288, %rd8, %rd287;
	ld.global.nc.f32 	%f925, [%rd288];
	add.s32 	%r167, %r27, 13440;
	mul.wide.u32 	%rd289, %r167, 4;
	add.s64 	%rd290, %rd8, %rd289;
	ld.global.nc.f32 	%f926, [%rd290];
	add.s32 	%r168, %r27, 13536;
	mul.wide.u32 	%rd291, %r168, 4;
	add.s64 	%rd292, %rd8, %rd291;
	ld.global.nc.f32 	%f927, [%rd292];
	add.s32 	%r169, %r27, 13632;
	mul.wide.u32 	%rd293, %r169, 4;
	add.s64 	%rd294, %rd8, %rd293;
	ld.global.nc.f32 	%f928, [%rd294];
	add.s32 	%r170, %r27, 13728;
	mul.wide.u32 	%rd295, %r170, 4;
	add.s64 	%rd296, %rd8, %rd295;
	ld.global.nc.f32 	%f929, [%rd296];
	ld.shared.f32 	%f930, [_ZZ6conv2dPfPKfS_E5input+960];
	fma.rn.f32 	%f931, %f930, %f921, %f907;
	ld.shared.f32 	%f932, [_ZZ6conv2dPfPKfS_E5input+964];
	fma.rn.f32 	%f933, %f932, %f921, %f910;
	fma.rn.f32 	%f934, %f932, %f922, %f931;
	ld.shared.f32 	%f935, [_ZZ6conv2dPfPKfS_E5input+968];
	fma.rn.f32 	%f936, %f935, %f922, %f933;
	fma.rn.f32 	%f937, %f935, %f923, %f934;
	ld.shared.f32 	%f938, [_ZZ6conv2dPfPKfS_E5input+972];
	fma.rn.f32 	%f939, %f938, %f923, %f936;
	ld.shared.f32 	%f940, [_ZZ6conv2dPfPKfS_E5input+976];
	fma.rn.f32 	%f941, %f940, %f921, %f918;
	fma.rn.f32 	%f942, %f940, %f924, %f937;
	ld.shared.f32 	%f943, [_ZZ6conv2dPfPKfS_E5input+980];
	fma.rn.f32 	%f944, %f943, %f921, %f920;
	fma.rn.f32 	%f945, %f943, %f922, %f941;
	fma.rn.f32 	%f946, %f943, %f924, %f939;
	fma.rn.f32 	%f947, %f943, %f925, %f942;
	ld.shared.f32 	%f948, [_ZZ6conv2dPfPKfS_E5input+984];
	fma.rn.f32 	%f949, %f948, %f922, %f944;
	fma.rn.f32 	%f950, %f948, %f923, %f945;
	fma.rn.f32 	%f951, %f948, %f925, %f946;
	fma.rn.f32 	%f952, %f948, %f926, %f947;
	ld.shared.f32 	%f953, [_ZZ6conv2dPfPKfS_E5input+988];
	fma.rn.f32 	%f954, %f953, %f923, %f949;
	fma.rn.f32 	%f955, %f953, %f926, %f951;
	ld.shared.f32 	%f956, [_ZZ6conv2dPfPKfS_E5input+992];
	fma.rn.f32 	%f957, %f956, %f924, %f950;
	fma.rn.f32 	%f958, %f956, %f927, %f952;
	ld.shared.f32 	%f959, [_ZZ6conv2dPfPKfS_E5input+996];
	fma.rn.f32 	%f960, %f959, %f924, %f954;
	fma.rn.f32 	%f961, %f959, %f925, %f957;
	fma.rn.f32 	%f962, %f959, %f927, %f955;
	fma.rn.f32 	%f963, %f959, %f928, %f958;
	ld.shared.f32 	%f964, [_ZZ6conv2dPfPKfS_E5input+1000];
	fma.rn.f32 	%f965, %f964, %f925, %f960;
	fma.rn.f32 	%f966, %f964, %f926, %f961;
	fma.rn.f32 	%f967, %f964, %f928, %f962;
	fma.rn.f32 	%f1, %f964, %f929, %f963;
	ld.shared.f32 	%f968, [_ZZ6conv2dPfPKfS_E5input+1004];
	fma.rn.f32 	%f969, %f968, %f926, %f965;
	fma.rn.f32 	%f2, %f968, %f929, %f967;
	ld.shared.f32 	%f970, [_ZZ6conv2dPfPKfS_E5input+1008];
	fma.rn.f32 	%f971, %f970, %f927, %f966;
	ld.shared.f32 	%f972, [_ZZ6conv2dPfPKfS_E5input+1012];
	fma.rn.f32 	%f973, %f972, %f927, %f969;
	fma.rn.f32 	%f974, %f972, %f928, %f971;
	ld.shared.f32 	%f975, [_ZZ6conv2dPfPKfS_E5input+1016];
	fma.rn.f32 	%f976, %f975, %f928, %f973;
	fma.rn.f32 	%f3, %f975, %f929, %f974;
	ld.shared.f32 	%f977, [_ZZ6conv2dPfPKfS_E5input+1020];
	fma.rn.f32 	%f4, %f977, %f929, %f976;
	mul.hi.u32 	%r171, %r2, 613566757;
	sub.s32 	%r172, %r2, %r171;
	shr.u32 	%r173, %r172, 1;
	add.s32 	%r174, %r173, %r171;
	shr.u32 	%r175, %r174, 2;
	mul.lo.s32 	%r176, %r175, 7;
	sub.s32 	%r177, %r2, %r176;
	shl.b32 	%r178, %r177, 1;
	mad.lo.s32 	%r179, %r3, 196, %r178;
	setp.gt.u32 	%p8, %r2, 48;
	mad.lo.s32 	%r14, %r175, 28, %r179;
	@%p8 bra 	$L__BB2_7;
	mul.wide.u32 	%rd297, %r14, 4;
	add.s64 	%rd298, %rd1, %rd297;
	atom.global.add.f32 	%f978, [%rd298], %f1;
	atom.global.add.f32 	%f979, [%rd298+4], %f2;
$L__BB2_7:
	setp.gt.u32 	%p9, %r2, 48;
	@%p9 bra 	$L__BB2_9;
	mul.wide.u32 	%rd299, %r14, 4;
	add.s64 	%rd300, %rd1, %rd299;
	atom.global.add.f32 	%f980, [%rd300+56], %f3;
	atom.global.add.f32 	%f981, [%rd300+60], %f4;
$L__BB2_9:
	ret;

}


// ===== COMPILED SASS (sm_100) =====

	.target	sm_100

	.elftype	@"ET_EXEC"


//--------------------- .note.nv.tkinfo           --------------------------
	.section	.note.nv.tkinfo,"",@"SHT_NOTE"
	.sectionflags	@"SHF_NOTE_NV_TKINFO"
	.tkinfo
        /*0018*/ 	.word	0x00000002
        /*0030*/ 	.string	""
        /*0030*/ 	.string	"ptxas"
        /*0030*/ 	.string	"Cuda compilation tools, release 13.0, V13.0.88"
        /*0030*/ 	.string	"Build cuda_13.0.r13.0/compiler.36424714_0"
        /*0030*/ 	.string	"-arch sm_100 -m 64 "



//--------------------- .note.nv.cuinfo           --------------------------
	.section	.note.nv.cuinfo,"",@"SHT_NOTE"
	.sectionflags	@"SHF_NOTE_NV_CUINFO"
        /*0018*/ 	.short	0x0002
        /*001a*/ 	.short	0x0064
        /*001c*/ 	.short	0x0082
	.zero		2


//--------------------- .nv.info                  --------------------------
	.section	.nv.info,"",@"SHT_CUDA_INFO"
	.align	4


	//----- nvinfo : EIATTR_REGCOUNT
	.align		4
        /*0000*/ 	.byte	0x04, 0x2f
        /*0002*/ 	.short	(.L_1 - .L_0)
	.align		4
.L_0:
        /*0004*/ 	.word	index@(default_function_kernel0)
        /*0008*/ 	.word	0x0000002e


	//----- nvinfo : EIATTR_FRAME_SIZE
	.align		4
.L_1:
        /*000c*/ 	.byte	0x04, 0x11
        /*000e*/ 	.short	(.L_3 - .L_2)
	.align		4
.L_2:
        /*0010*/ 	.word	index@(default_function_kernel0)
        /*0014*/ 	.word	0x00000000


	//----- nvinfo : EIATTR_REGCOUNT
	.align		4
.L_3:
        /*0018*/ 	.byte	0x04, 0x2f
        /*001a*/ 	.short	(.L_5 - .L_4)
	.align		4
.L_4:
        /*001c*/ 	.word	index@(_Z9transformPfS_)
        /*0020*/ 	.word	0x00000013


	//----- nvinfo : EIATTR_FRAME_SIZE
	.align		4
.L_5:
        /*0024*/ 	.byte	0x04, 0x11
        /*0026*/ 	.short	(.L_7 - .L_6)
	.align		4
.L_6:
        /*0028*/ 	.word	index@(_Z9transformPfS_)
        /*002c*/ 	.word	0x00000000


	//----- nvinfo : EIATTR_REGCOUNT
	.align		4
.L_7:
        /*0030*/ 	.byte	0x04, 0x2f
        /*0032*/ 	.short	(.L_9 - .L_8)
	.align		4
.L_8:
        /*0034*/ 	.word	index@(_Z6conv2dPfPKfS_)
        /*0038*/ 	.word	0x00000028


	//----- nvinfo : EIATTR_FRAME_SIZE
	.align		4
.L_9:
        /*003c*/ 	.byte	0x04, 0x11
        /*003e*/ 	.short	(.L_11 - .L_10)
	.align		4
.L_10:
        /*0040*/ 	.word	index@(_Z6conv2dPfPKfS_)
        /*0044*/ 	.word	0x00000000


	//----- nvinfo : EIATTR_MIN_STACK_SIZE
	.align		4
.L_11:
        /*0048*/ 	.byte	0x04, 0x12
        /*004a*/ 	.short	(.L_13 - .L_12)
	.align		4
.L_12:
        /*004c*/ 	.word	index@(_Z6conv2dPfPKfS_)
        /*0050*/ 	.word	0x00000000


	//----- nvinfo : EIATTR_MIN_STACK_SIZE
	.align		4
.L_13:
        /*0054*/ 	.byte	0x04, 0x12
        /*0056*/ 	.short	(.L_15 - .L_14)
	.align		4
.L_14:
        /*0058*/ 	.word	index@(_Z9transformPfS_)
        /*005c*/ 	.word	0x00000000


	//----- nvinfo : EIATTR_MIN_STACK_SIZE
	.align		4
.L_15:
        /*0060*/ 	.byte	0x04, 0x12
        /*0062*/ 	.short	(.L_17 - .L_16)
	.align		4
.L_16:
        /*0064*/ 	.word	index@(default_function_kernel0)
        /*0068*/ 	.word	0x00000000
.L_17:


//--------------------- .nv.compat                --------------------------
	.section	.nv.compat,"",@"SHT_CUDA_COMPAT_INFO"
	.align	4
        /*0000*/ 	.byte	0x02, 0x09, 0x00, 0x00, 0x02, 0x02, 0x01, 0x00, 0x02, 0x05, 0x05, 0x00, 0x03, 0x07, 0x01, 0x01
        /*0010*/ 	.byte	0x02, 0x03, 0x00, 0x00, 0x02, 0x06, 0x01, 0x00, 0x04, 0x0b, 0x08, 0x00, 0x09, 0x00, 0x00, 0x00
        /*0020*/ 	.byte	0x00, 0x00, 0x00, 0x00


//--------------------- .nv.info._Z6conv2dPfPKfS_ --------------------------
	.section	.nv.info._Z6conv2dPfPKfS_,"",@"SHT_CUDA_INFO"
	.sectionflags	@""
	.align	4


	//----- nvinfo : EIATTR_CUDA_API_VERSION
	.align		4
        /*0000*/ 	.byte	0x04, 0x37
        /*0002*/ 	.short	(.L_19 - .L_18)
.L_18:
        /*0004*/ 	.word	0x00000082


	//----- nvinfo : EIATTR_KPARAM_INFO
	.align		4
.L_19:
        /*0008*/ 	.byte	0x04, 0x17
        /*000a*/ 	.short	(.L_21 - .L_20)
.L_20:
        /*000c*/ 	.word	0x00000000
        /*0010*/ 	.short	0x0002
        /*0012*/ 	.short	0x0010
        /*0014*/ 	.byte	0x00, 0xf5, 0x21, 0x00


	//----- nvinfo : EIATTR_KPARAM_INFO
	.align		4
.L_21:
        /*0018*/ 	.byte	0x04, 0x17
        /*001a*/ 	.short	(.L_23 - .L_22)
.L_22:
        /*001c*/ 	.word	0x00000000
        /*0020*/ 	.short	0x0001
        /*0022*/ 	.short	0x0008
        /*0024*/ 	.byte	0x00, 0xf5, 0x21, 0x00


	//----- nvinfo : EIATTR_KPARAM_INFO
	.align		4
.L_23:
        /*0028*/ 	.byte	0x04, 0x17
        /*002a*/ 	.short	(.L_25 - .L_24)
.L_24:
        /*002c*/ 	.word	0x00000000
        /*0030*/ 	.short	0x0000
        /*0032*/ 	.short	0x0000
        /*0034*/ 	.byte	0x00, 0xf5, 0x21, 0x00


	//----- nvinfo : EIATTR_SPARSE_MMA_MASK
	.align		4
.L_25:
        /*0038*/ 	.byte	0x03, 0x50
        /*003a*/ 	.short	0x0000


	//----- nvinfo : EIATTR_MAXREG_COUNT
	.align		4
        /*003c*/ 	.byte	0x03, 0x1b
        /*003e*/ 	.short	0x00ff


	//----- nvinfo : EIATTR_NUM_BARRIERS
	.align		4
        /*0040*/ 	.byte	0x02, 0x4c
        /*0042*/ 	.byte	0x01
	.zero		1


	//----- nvinfo : EIATTR_MERCURY_ISA_VERSION
	.align		4
        /*0044*/ 	.byte	0x03, 0x5f
        /*0046*/ 	.short	0x0101


	//----- nvinfo : EIATTR_VRC_CTA_INIT_COUNT
	.align		4
        /*0048*/ 	.byte	0x02, 0x4a
	.zero		1
	.zero		1


	//----- nvinfo : EIATTR_EXIT_INSTR_OFFSETS
	.align		4
        /*004c*/ 	.byte	0x04, 0x1c
        /*004e*/ 	.short	(.L_27 - .L_26)


	//   ....[0]....
.L_26:
        /*0050*/ 	.word	0x00004580


	//   ....[1]....
        /*0054*/ 	.word	0x000046a0


	//----- nvinfo : EIATTR_CRS_STACK_SIZE
	.align		4
.L_27:
        /*0058*/ 	.byte	0x04, 0x1e
        /*005a*/ 	.short	(.L_29 - .L_28)
.L_28:
        /*005c*/ 	.word	0x00000000


	//----- nvinfo : EIATTR_CBANK_PARAM_SIZE
	.align		4
.L_29:
        /*0060*/ 	.byte	0x03, 0x19
        /*0062*/ 	.short	0x0018


	//----- nvinfo : EIATTR_PARAM_CBANK
	.align		4
        /*0064*/ 	.byte	0x04, 0x0a
        /*0066*/ 	.short	(.L_31 - .L_30)
	.align		4
.L_30:
        /*0068*/ 	.word	index@(.nv.constant0._Z6conv2dPfPKfS_)
        /*006c*/ 	.short	0x0380
        /*006e*/ 	.short	0x0018


	//----- nvinfo : EIATTR_SW_WAR
	.align		4
.L_31:
        /*0070*/ 	.byte	0x04, 0x36
        /*0072*/ 	.short	(.L_33 - .L_32)
.L_32:
        /*0074*/ 	.word	0x00000008
.L_33:


//--------------------- .nv.info._Z9transformPfS_ --------------------------
	.section	.nv.info._Z9transformPfS_,"",@"SHT_CUDA_INFO"
	.sectionflags	@""
	.align	4


	//----- nvinfo : EIATTR_CUDA_API_VERSION
	.align		4
        /*0000*/ 	.byte	0x04, 0x37
        /*0002*/ 	.short	(.L_35 - .L_34)
.L_34:
        /*0004*/ 	.word	0x00000082


	//----- nvinfo : EIATTR_KPARAM_INFO
	.align		4
.L_35:
        /*0008*/ 	.byte	0x04, 0x17
        /*000a*/ 	.short	(.L_37 - .L_36)
.L_36:
        /*000c*/ 	.word	0x00000000
        /*0010*/ 	.short	0x0001
        /*0012*/ 	.short	0x0008
        /*0014*/ 	.byte	0x00, 0xf5, 0x21, 0x00


	//----- nvinfo : EIATTR_KPARAM_INFO
	.align		4
.L_37:
        /*0018*/ 	.byte	0x04, 0x17
        /*001a*/ 	.short	(.L_39 - .L_38)
.L_38:
        /*001c*/ 	.word	0x00000000
        /*0020*/ 	.short	0x0000
        /*0022*/ 	.short	0x0000
        /*0024*/ 	.byte	0x00, 0xf5, 0x21, 0x00


	//----- nvinfo : EIATTR_SPARSE_MMA_MASK
	.align		4
.L_39:
        /*0028*/ 	.byte	0x03, 0x50
        /*002a*/ 	.short	0x0000


	//----- nvinfo : EIATTR_MAXREG_COUNT
	.align		4
        /*002c*/ 	.byte	0x03, 0x1b
        /*002e*/ 	.short	0x00ff


	//----- nvinfo : EIATTR_MERCURY_ISA_VERSION
	.align		4
        /*0030*/ 	.byte	0x03, 0x5f
        /*0032*/ 	.short	0x0101


	//----- nvinfo : EIATTR_VRC_CTA_INIT_COUNT
	.align		4
        /*0034*/ 	.byte	0x02, 0x4a
	.zero		1
	.zero		1


	//----- nvinfo : EIATTR_EXIT_INSTR_OFFSETS
	.align		4
        /*0038*/ 	.byte	0x04, 0x1c
        /*003a*/ 	.short	(.L_41 - .L_40)


	//   ....[0]....
.L_40:
        /*003c*/ 	.word	0x00000060


	//   ....[1]....
        /*0040*/ 	.word	0x000004e0


	//----- nvinfo : EIATTR_CRS_STACK_SIZE
	.align		4
.L_41:
        /*0044*/ 	.byte	0x04, 0x1e
        /*0046*/ 	.short	(.L_43 - .L_42)
.L_42:
        /*0048*/ 	.word	0x00000000


	//----- nvinfo : EIATTR_CBANK_PARAM_SIZE
	.align		4
.L_43:
        /*004c*/ 	.byte	0x03, 0x19
        /*004e*/ 	.short	0x0010


	//----- nvinfo : EIATTR_PARAM_CBANK
	.align		4
        /*0050*/ 	.byte	0x04, 0x0a
        /*0052*/ 	.short	(.L_45 - .L_44)
	.align		4
.L_44:
        /*0054*/ 	.word	index@(.nv.constant0._Z9transformPfS_)
        /*0058*/ 	.short	0x0380
        /*005a*/ 	.short	0x0010


	//----- nvinfo : EIATTR_SW_WAR
	.align		4
.L_45:
        /*005c*/ 	.byte	0x04, 0x36
        /*005e*/ 	.short	(.L_47 - .L_46)
.L_46:
        /*0060*/ 	.word	0x00000008
.L_47:


//--------------------- .nv.info.default_function_kernel0 --------------------------
	.section	.nv.info.default_function_kernel0,"",@"SHT_CUDA_INFO"
	.sectionflags	@""
	.align	4


	//----- nvinfo : EIATTR_CUDA_API_VERSION
	.align		4
        /*0000*/ 	.byte	0x04, 0x37
        /*0002*/ 	.short	(.L_49 - .L_48)
.L_48:
        /*0004*/ 	.word	0x00000082


	//----- nvinfo : EIATTR_KPARAM_INFO
	.align		4
.L_49:
        /*0008*/ 	.byte	0x04, 0x17
        /*000a*/ 	.short	(.L_51 - .L_50)
.L_50:
        /*000c*/ 	.word	0x00000000
        /*0010*/ 	.short	0x0002
        /*0012*/ 	.short	0x0010
        /*0014*/ 	.byte	0x00, 0xf5, 0x21, 0x00


	//----- nvinfo : EIATTR_KPARAM_INFO
	.align		4
.L_51:
        /*0018*/ 	.byte	0x04, 0x17
        /*001a*/ 	.short	(.L_53 - .L_52)
.L_52:
        /*001c*/ 	.word	0x00000000
        /*0020*/ 	.short	0x0001
        /*0022*/ 	.short	0x0008
        /*0024*/ 	.byte	0x00, 0xf5, 0x21, 0x00


	//----- nvinfo : EIATTR_KPARAM_INFO
	.align		4
.L_53:
        /*0028*/ 	.byte	0x04, 0x17
        /*002a*/ 	.short	(.L_55 - .L_54)
.L_54:
        /*002c*/ 	.word	0x00000000
        /*0030*/ 	.short	0x0000
        /*0032*/ 	.short	0x0000
        /*0034*/ 	.byte	0x00, 0xf5, 0x21, 0x00


	//----- nvinfo : EIATTR_SPARSE_MMA_MASK
	.align		4
.L_55:
        /*0038*/ 	.byte	0x03, 0x50
        /*003a*/ 	.short	0x0000


	//----- nvinfo : EIATTR_MAXREG_COUNT
	.align		4
        /*003c*/ 	.byte	0x03, 0x1b
        /*003e*/ 	.short	0x00ff


	//----- nvinfo : EIATTR_NUM_BARRIERS
	.align		4
        /*0040*/ 	.byte	0x02, 0x4c
        /*0042*/ 	.byte	0x01
	.zero		1


	//----- nvinfo : EIATTR_MERCURY_ISA_VERSION
	.align		4
        /*0044*/ 	.byte	0x03, 0x5f
        /*0046*/ 	.short	0x0101


	//----- nvinfo : EIATTR_VRC_CTA_INIT_COUNT
	.align		4
        /*0048*/ 	.byte	0x02, 0x4a
	.zero		1
	.zero		1


	//----- nvinfo : EIATTR_EXIT_INSTR_OFFSETS
	.align		4
        /*004c*/ 	.byte	0x04, 0x1c
        /*004e*/ 	.short	(.L_57 - .L_56)


	//   ....[0]....
.L_56:
        /*0050*/ 	.word	0x00001a50


	//----- nvinfo : EIATTR_CBANK_PARAM_SIZE
	.align		4
.L_57:
        /*0054*/ 	.byte	0x03, 0x19
        /*0056*/ 	.short	0x0018


	//----- nvinfo : EIATTR_PARAM_CBANK
	.align		4
        /*0058*/ 	.byte	0x04, 0x0a
        /*005a*/ 	.short	(.L_59 - .L_58)
	.align		4
.L_58:
        /*005c*/ 	.word	index@(.nv.constant0.default_function_kernel0)
        /*0060*/ 	.short	0x0380
        /*0062*/ 	.short	0x0018


	//----- nvinfo : EIATTR_SW_WAR
	.align		4
.L_59:
        /*0064*/ 	.byte	0x04, 0x36
        /*0066*/ 	.short	(.L_61 - .L_60)
.L_60:
        /*0068*/ 	.word	0x00000008
.L_61:


//--------------------- .nv.callgraph             --------------------------
	.section	.nv.callgraph,"",@"SHT_CUDA_CALLGRAPH"
	.align	4
	.sectionentsize	8
	.align		4
        /*0000*/ 	.word	0x00000000
	.align		4
        /*0004*/ 	.word	0xffffffff
	.align		4
        /*0008*/ 	.word	0x00000000
	.align		4
        /*000c*/ 	.word	0xfffffffe
	.align		4
        /*0010*/ 	.word	0x00000000
	.align		4
        /*0014*/ 	.word	0xfffffffd
	.align		4
        /*0018*/ 	.word	0x00000000
	.align		4
        /*001c*/ 	.word	0xfffffffc


//--------------------- .text._Z6conv2dPfPKfS_    --------------------------
	.section	.text._Z6conv2dPfPKfS_,"ax",@progbits
	.align	128
        .global         _Z6conv2dPfPKfS_
        .type           _Z6conv2dPfPKfS_,@function
        .size           _Z6conv2dPfPKfS_,(.L_x_16 - _Z6conv2dPfPKfS_)
        .other          _Z6conv2dPfPKfS_,@"STO_CUDA_ENTRY STV_DEFAULT"
_Z6conv2dPfPKfS_:
.text._Z6conv2dPfPKfS_:
[----:B------:R-:W-:Y:S01]  /*0000*/  LDC R1, c[0x0][0x37c] ;  /* 0x0000df00ff017b82 */ /* 0x000fe20000000800 */
[----:B------:R-:W0:Y:S07]  /*0010*/  S2R R3, SR_CTAID.X ;  /* 0x0000000000037919 */ /* 0x000e2e0000002500 */
[----:B------:R-:W1:Y:S01]  /*0020*/  LDC.64 R16, c[0x0][0x388] ;  /* 0x0000e200ff107b82 */ /* 0x000e620000000a00 */
[----:B------:R-:W2:Y:S01]  /*0030*/  LDCU.64 UR6, c[0x0][0x358] ;  /* 0x00006b00ff0677ac */ /* 0x000ea20008000a00 */
[----:B------:R-:W3:Y:S01]  /*0040*/  S2R R0, SR_TID.X ;  /* 0x0000000000007919 */ /* 0x000ee20000002100 */
[----:B0-----:R-:W-:-:S05]  /*0050*/  IMAD.HI.U32 R26, R3, 0x5397829d, RZ ;  /* 0x5397829d031a7827 */ /* 0x001fca00078e00ff */
[----:B------:R-:W-:-:S05]  /*0060*/  SHF.R.U32.HI R27, RZ, 0x4, R26 ;  /* 0x00000004ff1b7819 */ /* 0x000fca000001161a */
[----:B---3--:R-:W-:-:S04]  /*0070*/  IMAD R2, R27, 0x3600, R0 ;  /* 0x000036001b027824 */ /* 0x008fc800078e0200 */
[C-C-:B-1----:R-:W-:Y:S01]  /*0080*/  IMAD.WIDE.U32 R8, R2.reuse, 0x4, R16.reuse ;  /* 0x0000000402087825 */ /* 0x142fe200078e0010 */
[C---:B------:R-:W-:Y:S02]  /*0090*/  IADD3 R5, PT, PT, R2.reuse, 0x180, RZ ;  /* 0x0000018002057810 */ /* 0x040fe40007ffe0ff */
[C---:B------:R-:W-:Y:S02]  /*00a0*/  IADD3 R21, PT, PT, R2.reuse, 0x120, RZ ;  /* 0x0000012002157810 */ /* 0x040fe40007ffe0ff */
[----:B--2---:R0:W5:Y:S01]  /*00b0*/  LDG.E.CONSTANT R14, desc[UR6][R8.64] ;  /* 0x00000006080e7981 */ /* 0x004162000c1e9900 */
[C---:B------:R-:W-:Y:S01]  /*00c0*/  IADD3 R19, PT, PT, R2.reuse, 0x1e0, RZ ;  /* 0x000001e002137810 */ /* 0x040fe20007ffe0ff */
[----:B------:R-:W-:Y:S01]  /*00d0*/  IMAD.WIDE.U32 R4, R5, 0x4, R16 ;  /* 0x0000000405047825 */ /* 0x000fe200078e0010 */
[C---:B------:R-:W-:Y:S02]  /*00e0*/  IADD3 R23, PT, PT, R2.reuse, 0x240, RZ ;  /* 0x0000024002177810 */ /* 0x040fe40007ffe0ff */
[----:B------:R-:W-:-:S02]  /*00f0*/  IADD3 R11, PT, PT, R2, 0x2a0, RZ ;  /* 0x000002a0020b7810 */ /* 0x000fc40007ffe0ff */
[C---:B------:R-:W-:Y:S02]  /*0100*/  IADD3 R33, PT, PT, R2.reuse, 0x3c0, RZ ;  /* 0x000003c002217810 */ /* 0x040fe40007ffe0ff */
[C---:B------:R-:W-:Y:S02]  /*0110*/  IADD3 R7, PT, PT, R2.reuse, 0x60, RZ ;  /* 0x0000006002077810 */ /* 0x040fe40007ffe0ff */
[C---:B0-----:R-:W-:Y:S01]  /*0120*/  IADD3 R9, PT, PT, R2.reuse, 0x300, RZ ;  /* 0x0000030002097810 */ /* 0x041fe20007ffe0ff */
[--C-:B------:R-:W-:Y:S01]  /*0130*/  IMAD.WIDE.U32 R20, R21, 0x4, R16.reuse ;  /* 0x0000000415147825 */ /* 0x100fe200078e0010 */
[----:B------:R0:W5:Y:S01]  /*0140*/  LDG.E.CONSTANT R13, desc[UR6][R4.64] ;  /* 0x00000006040d7981 */ /* 0x000162000c1e9900 */
[C---:B------:R-:W-:Y:S02]  /*0150*/  IADD3 R31, PT, PT, R2.reuse, 0x360, RZ ;  /* 0x00000360021f7810 */ /* 0x040fe40007ffe0ff */
[--C-:B------:R-:W-:Y:S01]  /*0160*/  IMAD.WIDE.U32 R18, R19, 0x4, R16.reuse ;  /* 0x0000000413127825 */ /* 0x100fe200078e0010 */
[----:B------:R-:W-:Y:S01]  /*0170*/  IADD3 R29, PT, PT, R2, 0xc0, RZ ;  /* 0x000000c0021d7810 */ /* 0x000fe20007ffe0ff */
[----:B------:R-:W5:Y:S02]  /*0180*/  LDG.E.CONSTANT R21, desc[UR6][R20.64] ;  /* 0x0000000614157981 */ /* 0x000f64000c1e9900 */
[----:B------:R-:W-:-:S02]  /*0190*/  IMAD.WIDE.U32 R22, R23, 0x4, R16 ;  /* 0x0000000417167825 */ /* 0x000fc400078e0010 */
[----:B------:R-:W5:Y:S02]  /*01a0*/  LDG.E.CONSTANT R25, desc[UR6][R18.64] ;  /* 0x0000000612197981 */ /* 0x000f64000c1e9900 */
[--C-:B------:R-:W-:Y:S02]  /*01b0*/  IMAD.WIDE.U32 R10, R11, 0x4, R16.reuse ;  /* 0x000000040b0a7825 */ /* 0x100fe400078e0010 */
[----:B------:R-:W5:Y:S02]  /*01c0*/  LDG.E.CONSTANT R24, desc[UR6][R22.64] ;  /* 0x0000000616187981 */ /* 0x000f64000c1e9900 */
[--C-:B------:R-:W-:Y:S02]  /*01d0*/  IMAD.WIDE.U32 R8, R9, 0x4, R16.reuse ;  /* 0x0000000409087825 */ /* 0x100fe400078e0010 */
[----:B------:R-:W5:Y:S02]  /*01e0*/  LDG.E.CONSTANT R20, desc[UR6][R10.64] ;  /* 0x000000060a147981 */ /* 0x000f64000c1e9900 */
[----:B0-----:R-:W-:-:S02]  /*01f0*/  IMAD.WIDE.U32 R4, R33, 0x4, R16 ;  /* 0x0000000421047825 */ /* 0x001fc400078e0010 */
[----:B------:R-:W5:Y:S04]  /*0200*/  LDG.E.CONSTANT R19, desc[UR6][R8.64] ;  /* 0x0000000608137981 */ /* 0x000f68000c1e9900 */
[----:B------:R-:W5:Y:S01]  /*0210*/  LDG.E.CONSTANT R18, desc[UR6][R4.64] ;  /* 0x0000000604127981 */ /* 0x000f62000c1e9900 */
[----:B------:R-:W-:-:S05]  /*0220*/  IMAD.WIDE.U32 R6, R7, 0x4, R16 ;  /* 0x0000000407067825 */ /* 0x000fca00078e0010 */
[----:B------:R0:W5:Y:S01]  /*0230*/  LDG.E.CONSTANT R15, desc[UR6][R6.64] ;  /* 0x00000006060f7981 */ /* 0x000162000c1e9900 */
[----:B------:R-:W-:Y:S01]  /*0240*/  IMAD.WIDE.U32 R28, R29, 0x4, R16 ;  /* 0x000000041d1c7825 */ /* 0x000fe200078e0010 */
[----:B------:R-:W-:-:S05]  /*0250*/  LOP3.LUT R26, R26, 0x3ffffff0, RZ, 0xc0, !PT ;  /* 0x3ffffff01a1a7812 */ /* 0x000fca00078ec0ff */
[----:B------:R-:W5:Y:S01]  /*0260*/  LDG.E.CONSTANT R28, desc[UR6][R28.64] ;  /* 0x000000061c1c7981 */ /* 0x000f62000c1e9900 */
[----:B0-----:R-:W-:-:S05]  /*0270*/  IMAD.WIDE.U32 R6, R31, 0x4, R16 ;  /* 0x000000041f067825 */ /* 0x001fca00078e0010 */
[----:B------:R0:W5:Y:S02]  /*0280*/  LDG.E.CONSTANT R12, desc[UR6][R6.64] ;  /* 0x00000006060c7981 */ /* 0x000164000c1e9900 */
[----:B0-----:R-:W-:-:S04]  /*0290*/  SHF.R.U32.HI R7, RZ, 0x5, R0 ;  /* 0x00000005ff077819 */ /* 0x001fc80000011600 */
[----:B------:R-:W-:-:S04]  /*02a0*/  IADD3 R29, PT, PT, R7, R26, RZ ;  /* 0x0000001a071d7210 */ /* 0x000fc80007ffe0ff */
[----:B------:R-:W-:-:S04]  /*02b0*/  ISETP.GT.U32.AND P0, PT, R29, 0x7f, PT ;  /* 0x0000007f1d00780c */ /* 0x000fc80003f04070 */
[----:B------:R-:W-:Y:S01]  /*02c0*/  ISETP.GT.U32.OR P0, PT, R0, 0x1ff, P0 ;  /* 0x000001ff0000780c */ /* 0x000fe20000704470 */
[----:B------:R-:W-:Y:S01]  /*02d0*/  BSSY.RECONVERGENT B0, `(.L_x_0) ;  /* 0x0000016000007945 */ /* 0x000fe20003800200 */
[----:B------:R-:W-:-:S11]  /*02e0*/  IMAD R3, R27, -0x31, R3 ;  /* 0xffffffcf1b037824 */ /* 0x000fd600078e0203 */
[----:B------:R-:W-:Y:S05]  /*02f0*/  @P0 BRA `(.L_x_1) ;  /* 0x00000000004c0947 */ /* 0x000fea0003800000 */
[----:B------:R-:W0:Y:S01]  /*0300*/  LDC R6, c[0x0][0x360] ;  /* 0x0000d800ff067b82 */ /* 0x000e220000000800 */
[----:B------:R-:W-:-:S04]  /*0310*/  LOP3.LUT R8, R0, 0x1f, RZ, 0xc0, !PT ;  /* 0x0000001f00087812 */ /* 0x000fc800078ec0ff */
[----:B------:R-:W-:Y:S02]  /*0320*/  ISETP.GT.U32.AND P0, PT, R8, 0xf, PT ;  /* 0x0000000f0800780c */ /* 0x000fe40003f04070 */
[----:B------:R-:W-:-:S11]  /*0330*/  LEA R9, R3, R8, 0x4 ;  /* 0x0000000803097211 */ /* 0x000fd600078e20ff */
.L_x_2:
[----:B-1----:R-:W1:Y:S01]  /*0340*/  @!P0 LDC.64 R4, c[0x0][0x380] ;  /* 0x0000e000ff048b82 */ /* 0x002e620000000a00 */
[----:B------:R-:W-:-:S04]  /*0350*/  @!P0 IMAD R29, R29, 0x310, R9 ;  /* 0x000003101d1d8824 */ /* 0x000fc800078e0209 */
[----:B-1----:R-:W-:-:S06]  /*0360*/  @!P0 IMAD.WIDE.U32 R4, R29, 0x4, R4 ;  /* 0x000000041d048825 */ /* 0x002fcc00078e0004 */
[----:B------:R-:W2:Y:S01]  /*0370*/  @!P0 LDG.E.CONSTANT R4, desc[UR6][R4.64] ;  /* 0x0000000604048981 */ /* 0x000ea2000c1e9900 */
[----:B------:R-:W-:Y:S01]  /*0380*/  @!P0 MOV R10, 0x400 ;  /* 0x00000400000a8802 */ /* 0x000fe20000000f00 */
[----:B------:R-:W1:Y:S03]  /*0390*/  @!P0 S2R R11, SR_CgaCtaId ;  /* 0x00000000000b8919 */ /* 0x000e660000008800 */
[----:B-1----:R-:W-:Y:S02]  /*03a0*/  @!P0 LEA R11, R11, R10, 0x18 ;  /* 0x0000000a0b0b8211 */ /* 0x002fe400078ec0ff */
[----:B------:R-:W-:Y:S02]  /*03b0*/  @!P0 LEA R10, R7, R8, 0x4 ;  /* 0x00000008070a8211 */ /* 0x000fe400078e20ff */
[----:B0-----:R-:W-:Y:S02]  /*03c0*/  LEA.HI R7, R6, R7, RZ, 0x1b ;  /* 0x0000000706077211 */ /* 0x001fe400078fd8ff */
[----:B------:R-:W-:-:S02]  /*03d0*/  @!P0 LEA R11, R10, R11, 0x2 ;  /* 0x0000000b0a0b8211 */ /* 0x000fc400078e10ff */
[----:B------:R-:W-:Y:S02]  /*03e0*/  IADD3 R29, PT, PT, R26, R7, RZ ;  /* 0x000000071a1d7210 */ /* 0x000fe40007ffe0ff */
[----:B------:R-:W-:Y:S02]  /*03f0*/  ISETP.LT.U32.AND P2, PT, R7, 0x10, PT ;  /* 0x000000100700780c */ /* 0x000fe40003f41070 */
[----:B------:R-:W-:Y:S01]  /*0400*/  ISETP.GE.U32.AND P1, PT, R29, 0x80, PT ;  /* 0x000000801d00780c */ /* 0x000fe20003f26070 */
[----:B--2---:R1:W-:-:S12]  /*0410*/  @!P0 STS [R11], R4 ;  /* 0x000000040b008388 */ /* 0x0043d80000000800 */
[----:B------:R-:W-:Y:S05]  /*0420*/  @!P1 BRA P2, `(.L_x_2) ;  /* 0xfffffffc00c49947 */ /* 0x000fea000103ffff */
.L_x_1:
[----:B------:R-:W-:Y:S05]  /*0430*/  BSYNC.RECONVERGENT B0 ;  /* 0x0000000000007941 */ /* 0x000fea0003800200 */
.L_x_0:
[----:B------:R-:W0:Y:S08]  /*0440*/  S2UR UR5, SR_CgaCtaId ;  /* 0x00000000000579c3 */ /* 0x000e300000008800 */
[----:B------:R-:W-:Y:S01]  /*0450*/  BAR.SYNC.DEFER_BLOCKING 0x0 ;  /* 0x0000000000007b1d */ /* 0x000fe20000010000 */
[----:B------:R-:W-:-:S05]  /*0460*/  IADD3 R31, PT, PT, R2, 0x420, RZ ;  /* 0x00000420021f7810 */ /* 0x000fca0007ffe0ff */
[----:B------:R-:W-:Y:S02]  /*0470*/  UMOV UR4, 0x400 ;  /* 0x0000040000047882 */ /* 0x000fe40000000000 */
[----:B0-----:R-:W-:-:S09]  /*0480*/  ULEA UR4, UR5, UR4, 0x18 ;  /* 0x0000000405047291 */ /* 0x001fd2000f8ec0ff */
[----:B-1----:R-:W0:Y:S04]  /*0490*/  LDS.128 R8, [UR4] ;  /* 0x00000004ff087984 */ /* 0x002e280008000c00 */
[----:B------:R-:W1:Y:S01]  /*04a0*/  LDS.128 R4, [UR4+0x10] ;  /* 0x00001004ff047984 */ /* 0x000e620008000c00 */
[----:B0----5:R-:W-:-:S04]  /*04b0*/  FFMA R8, R14, R8, RZ ;  /* 0x000000080e087223 */ /* 0x021fc800000000ff */
[CC--:B------:R-:W-:Y:S01]  /*04c0*/  FFMA R23, R15.reuse, R9.reuse, R8 ;  /* 0x000000090f177223 */ /* 0x0c0fe20000000008 */
[C---:B------:R-:W-:Y:S01]  /*04d0*/  FFMA R8, R14.reuse, R9, RZ ;  /* 0x000000090e087223 */ /* 0x040fe200000000ff */
[C---:B-1----:R-:W-:Y:S01]  /*04e0*/  FFMA R22, R14.reuse, R4, RZ ;  /* 0x000000040e167223 */ /* 0x042fe200000000ff */
[-C--:B------:R-:W-:Y:S02]  /*04f0*/  FFMA R9, R14, R5.reuse, RZ ;  /* 0x000000050e097223 */ /* 0x080fe400000000ff */
[C---:B------:R-:W-:Y:S01]  /*0500*/  FFMA R8, R15.reuse, R10, R8 ;  /* 0x0000000a0f087223 */ /* 0x040fe20000000008 */
[C---:B------:R-:W-:Y:S01]  /*0510*/  FFMA R27, R15.reuse, R5, R22 ;  /* 0x000000050f1b7223 */ /* 0x040fe20000000016 */
[----:B------:R-:W-:Y:S01]  /*0520*/  FFMA R30, R15, R6, R9 ;  /* 0x000000060f1e7223 */ /* 0x000fe20000000009 */
[C---:B------:R-:W-:Y:S01]  /*0530*/  FFMA R22, R28.reuse, R10, R23 ;  /* 0x0000000a1c167223 */ /* 0x040fe20000000017 */
[C---:B------:R-:W-:Y:S01]  /*0540*/  FFMA R14, R28.reuse, R11, R8 ;  /* 0x0000000b1c0e7223 */ /* 0x040fe20000000008 */
[C---:B------:R-:W-:Y:S01]  /*0550*/  FFMA R26, R28.reuse, R6, R27 ;  /* 0x000000061c1a7223 */ /* 0x040fe2000000001b */
[----:B------:R-:W0:Y:S01]  /*0560*/  LDS.128 R8, [UR4+0x20] ;  /* 0x00002004ff087984 */ /* 0x000e220008000c00 */
[----:B------:R-:W-:Y:S01]  /*0570*/  FFMA R28, R28, R7, R30 ;  /* 0x000000071c1c7223 */ /* 0x000fe2000000001e */
[----:B------:R-:W-:Y:S01]  /*0580*/  IMAD.WIDE.U32 R30, R31, 0x4, R16 ;  /* 0x000000041f1e7825 */ /* 0x000fe200078e0010 */
[----:B------:R-:W-:-:S03]  /*0590*/  IADD3 R15, PT, PT, R2, 0x480, RZ ;  /* 0x00000480020f7810 */ /* 0x000fc60007ffe0ff */
[C---:B------:R-:W-:Y:S01]  /*05a0*/  FFMA R22, R21.reuse, R4, R22 ;  /* 0x0000000415167223 */ /* 0x040fe20000000016 */
[----:B------:R1:W2:Y:S01]  /*05b0*/  LDG.E.CONSTANT R23, desc[UR6][R30.64] ;  /* 0x000000061e177981 */ /* 0x0002a2000c1e9900 */
[----:B------:R-:W-:Y:S01]  /*05c0*/  FFMA R4, R21, R5, R14 ;  /* 0x0000000515047223 */ /* 0x000fe2000000000e */
[----:B------:R-:W-:Y:S01]  /*05d0*/  IMAD.WIDE.U32 R14, R15, 0x4, R16 ;  /* 0x000000040f0e7825 */ /* 0x000fe200078e0010 */
[----:B------:R-:W-:-:S03]  /*05e0*/  IADD3 R27, PT, PT, R2, 0x4e0, RZ ;  /* 0x000004e0021b7810 */ /* 0x000fc60007ffe0ff */
[----:B------:R-:W-:Y:S02]  /*05f0*/  FFMA R22, R13, R5, R22 ;  /* 0x000000050d167223 */ /* 0x000fe40000000016 */
[----:B------:R3:W4:Y:S01]  /*0600*/  LDG.E.CONSTANT R14, desc[UR6][R14.64] ;  /* 0x000000060e0e7981 */ /* 0x000722000c1e9900 */
[----:B0-----:R-:W-:Y:S01]  /*0610*/  FFMA R32, R21, R8, R26 ;  /* 0x0000000815207223 */ /* 0x001fe2000000001a */
[----:B------:R-:W-:-:S04]  /*0620*/  IMAD.WIDE.U32 R26, R27, 0x4, R16 ;  /* 0x000000041b1a7825 */ /* 0x000fc800078e0010 */
[-C--:B------:R-:W-:Y:S02]  /*0630*/  FFMA R5, R21, R9.reuse, R28 ;  /* 0x0000000915057223 */ /* 0x080fe4000000001c */
[----:B------:R0:W4:Y:S01]  /*0640*/  LDG.E.CONSTANT R21, desc[UR6][R26.64] ;  /* 0x000000061a157981 */ /* 0x000122000c1e9900 */
[C---:B------:R-:W-:Y:S01]  /*0650*/  FFMA R4, R13.reuse, R6, R4 ;  /* 0x000000060d047223 */ /* 0x040fe20000000004 */
[C---:B------:R-:W-:Y:S01]  /*0660*/  FFMA R32, R13.reuse, R9, R32 ;  /* 0x000000090d207223 */ /* 0x040fe20000000020 */
[----:B------:R-:W-:Y:S01]  /*0670*/  FFMA R28, R13, R10, R5 ;  /* 0x0000000a0d1c7223 */ /* 0x000fe20000000005 */
[C---:B------:R-:W-:Y:S01]  /*0680*/  FFMA R29, R25.reuse, R6, R22 ;  /* 0x00000006191d7223 */ /* 0x040fe20000000016 */
[----:B------:R-:W-:Y:S01]  /*0690*/  IADD3 R33, PT, PT, R2, 0x540, RZ ;  /* 0x0000054002217810 */ /* 0x000fe20007ffe0ff */
[C---:B-1----:R-:W-:Y:S01]  /*06a0*/  FFMA R31, R25.reuse, R7, R4 ;  /* 0x00000007191f7223 */ /* 0x042fe20000000004 */
[C---:B------:R-:W-:Y:S01]  /*06b0*/  FFMA R13, R25.reuse, R10, R32 ;  /* 0x0000000a190d7223 */ /* 0x040fe20000000020 */
[----:B------:R-:W-:Y:S01]  /*06c0*/  FFMA R25, R25, R11, R28 ;  /* 0x0000000b19197223 */ /* 0x000fe2000000001c */
[----:B---3--:R-:W-:Y:S01]  /*06d0*/  FFMA R15, R24, R8, R29 ;  /* 0x00000008180f7223 */ /* 0x008fe2000000001d */
[----:B------:R-:W-:Y:S01]  /*06e0*/  IMAD.WIDE.U32 R28, R33, 0x4, R16 ;  /* 0x00000004211c7825 */ /* 0x000fe200078e0010 */
[----:B------:R-:W1:Y:S04]  /*06f0*/  LDS.128 R4, [UR4+0x30] ;  /* 0x00003004ff047984 */ /* 0x000e680008000c00 */
[----:B------:R3:W4:Y:S01]  /*0700*/  LDG.E.CONSTANT R22, desc[UR6][R28.64] ;  /* 0x000000061c167981 */ /* 0x000722000c1e9900 */
[----:B------:R-:W-:Y:S01]  /*0710*/  IADD3 R33, PT, PT, R2, 0x5a0, RZ ;  /* 0x000005a002217810 */ /* 0x000fe20007ffe0ff */
[-C--:B0-----:R-:W-:Y:S01]  /*0720*/  FFMA R27, R24, R9.reuse, R31 ;  /* 0x00000009181b7223 */ /* 0x081fe2000000001f */
[----:B------:R-:W-:Y:S01]  /*0730*/  FFMA R26, R20, R9, R15 ;  /* 0x00000009141a7223 */ /* 0x000fe2000000000f */
[----:B------:R-:W-:-:S02]  /*0740*/  IADD3 R31, PT, PT, R2, 0x600, RZ ;  /* 0x00000600021f7810 */ /* 0x000fc40007ffe0ff */
[----:B------:R-:W-:-:S04]  /*0750*/  IMAD.WIDE.U32 R8, R33, 0x4, R16 ;  /* 0x0000000421087825 */ /* 0x000fc800078e0010 */
[----:B------:R-:W-:Y:S01]  /*0760*/  IMAD.WIDE.U32 R30, R31, 0x4, R16 ;  /* 0x000000041f1e7825 */ /* 0x000fe200078e0010 */
[----:B------:R0:W4:Y:S03]  /*0770*/  LDG.E.CONSTANT R15, desc[UR6][R8.64] ;  /* 0x00000006080f7981 */ /* 0x000126000c1e9900 */
[----:B-1----:R-:W-:Y:S02]  /*0780*/  FFMA R33, R24, R4, R13 ;  /* 0x0000000418217223 */ /* 0x002fe4000000000d */
[----:B------:R1:W4:Y:S01]  /*0790*/  LDG.E.CONSTANT R13, desc[UR6][R30.64] ;  /* 0x000000061e0d7981 */ /* 0x000322000c1e9900 */
[-C--:B------:R-:W-:Y:S01]  /*07a0*/  FFMA R4, R20, R10.reuse, R27 ;  /* 0x0000000a14047223 */ /* 0x080fe2000000001b */
[----:B------:R-:W-:Y:S01]  /*07b0*/  FFMA R25, R24, R5, R25 ;  /* 0x0000000518197223 */ /* 0x000fe20000000019 */
[C---:B------:R-:W-:Y:S01]  /*07c0*/  FFMA R27, R19.reuse, R10, R26 ;  /* 0x0000000a131b7223 */ /* 0x040fe2000000001a */
[----:B---3--:R-:W-:Y:S01]  /*07d0*/  IADD3 R29, PT, PT, R2, 0x660, RZ ;  /* 0x00000660021d7810 */ /* 0x008fe20007ffe0ff */
[----:B------:R-:W-:Y:S01]  /*07e0*/  FFMA R24, R19, R11, R4 ;  /* 0x0000000b13187223 */ /* 0x000fe20000000004 */
[C---:B------:R-:W-:Y:S01]  /*07f0*/  FFMA R4, R20.reuse, R5, R33 ;  /* 0x0000000514047223 */ /* 0x040fe20000000021 */
[----:B0-----:R-:W0:Y:S01]  /*0800*/  LDS.128 R8, [UR4+0x40] ;  /* 0x00004004ff087984 */ /* 0x001e220008000c00 */
[----:B------:R-:W-:Y:S01]  /*0810*/  FFMA R26, R20, R6, R25 ;  /* 0x00000006141a7223 */ /* 0x000fe20000000019 */
[----:B------:R-:W-:-:S05]  /*0820*/  IMAD.WIDE.U32 R28, R29, 0x4, R16 ;  /* 0x000000041d1c7825 */ /* 0x000fca00078e0010 */
[----:B------:R3:W4:Y:S01]  /*0830*/  LDG.E.CONSTANT R20, desc[UR6][R28.64] ;  /* 0x000000061c147981 */ /* 0x000722000c1e9900 */
[C---:B------:R-:W-:Y:S01]  /*0840*/  FFMA R25, R19.reuse, R6, R4 ;  /* 0x0000000613197223 */ /* 0x040fe20000000004 */
[----:B------:R-:W-:Y:S01]  /*0850*/  FFMA R26, R19, R7, R26 ;  /* 0x00000007131a7223 */ /* 0x000fe2000000001a */
[----:B-1----:R-:W-:Y:S01]  /*0860*/  IADD3 R31, PT, PT, R2, 0x6c0, RZ ;  /* 0x000006c0021f7810 */ /* 0x002fe20007ffe0ff */
[----:B------:R-:W1:Y:S01]  /*0870*/  LDS.128 R4, [UR4+0x50] ;  /* 0x00005004ff047984 */ /* 0x000e620008000c00 */
[C---:B0-----:R-:W-:Y:S01]  /*0880*/  FFMA R19, R12.reuse, R8, R27 ;  /* 0x000000080c137223 */ /* 0x041fe2000000001b */
[----:B------:R-:W-:-:S03]  /*0890*/  FFMA R27, R12, R9, R24 ;  /* 0x000000090c1b7223 */ /* 0x000fc60000000018 */
[----:B------:R-:W-:Y:S01]  /*08a0*/  FFMA R24, R18, R9, R19 ;  /* 0x0000000912187223 */ /* 0x000fe20000000013 */
[----:B------:R-:W-:-:S05]  /*08b0*/  IMAD.WIDE.U32 R8, R31, 0x4, R16 ;  /* 0x000000041f087825 */ /* 0x000fca00078e0010 */
[----:B------:R0:W4:Y:S01]  /*08c0*/  LDG.E.CONSTANT R19, desc[UR6][R8.64] ;  /* 0x0000000608137981 */ /* 0x000122000c1e9900 */
[----:B------:R-:W-:Y:S01]  /*08d0*/  IADD3 R31, PT, PT, R2, 0x720, RZ ;  /* 0x00000720021f7810 */ /* 0x000fe20007ffe0ff */
[C---:B-1----:R-:W-:Y:S01]  /*08e0*/  FFMA R30, R12.reuse, R4, R25 ;  /* 0x000000040c1e7223 */ /* 0x042fe20000000019 */
[----:B------:R-:W-:-:S03]  /*08f0*/  FFMA R25, R12, R5, R26 ;  /* 0x000000050c197223 */ /* 0x000fc6000000001a */
[----:B---3--:R-:W-:-:S05]  /*0900*/  IMAD.WIDE.U32 R28, R31, 0x4, R16 ;  /* 0x000000041f1c7825 */ /* 0x008fca00078e0010 */
[----:B------:R1:W3:Y:S01]  /*0910*/  LDG.E.CONSTANT R12, desc[UR6][R28.64] ;  /* 0x000000061c0c7981 */ /* 0x0002e2000c1e9900 */
[C---:B------:R-:W-:Y:S01]  /*0920*/  FFMA R26, R18.reuse, R10, R27 ;  /* 0x0000000a121a7223 */ /* 0x040fe2000000001b */
[C---:B------:R-:W-:Y:S01]  /*0930*/  FFMA R30, R18.reuse, R5, R30 ;  /* 0x00000005121e7223 */ /* 0x040fe2000000001e */
[----:B------:R-:W-:Y:S01]  /*0940*/  FFMA R18, R18, R6, R25 ;  /* 0x0000000612127223 */ /* 0x000fe20000000019 */
[C---:B------:R-:W-:Y:S01]  /*0950*/  IADD3 R33, PT, PT, R2.reuse, 0x7e0, RZ ;  /* 0x000007e002217810 */ /* 0x040fe20007ffe0ff */
[C---:B--2---:R-:W-:Y:S01]  /*0960*/  FFMA R31, R23.reuse, R10, R24 ;  /* 0x0000000a171f7223 */ /* 0x044fe20000000018 */
[C---:B------:R-:W-:Y:S01]  /*0970*/  FFMA R27, R23.reuse, R11, R26 ;  /* 0x0000000b171b7223 */ /* 0x040fe2000000001a */
[C---:B------:R-:W-:Y:S01]  /*0980*/  FFMA R25, R23.reuse, R6, R30 ;  /* 0x0000000617197223 */ /* 0x040fe2000000001e */
[----:B0-----:R-:W0:Y:S01]  /*0990*/  LDS.128 R8, [UR4+0x60] ;  /* 0x00006004ff087984 */ /* 0x001e220008000c00 */
[----:B------:R-:W-:Y:S01]  /*09a0*/  FFMA R26, R23, R7, R18 ;  /* 0x00000007171a7223 */ /* 0x000fe20000000012 */
[----:B------:R-:W-:Y:S01]  /*09b0*/  IADD3 R23, PT, PT, R2, 0x780, RZ ;  /* 0x0000078002177810 */ /* 0x000fe20007ffe0ff */
[----:B----4-:R-:W-:-:S04]  /*09c0*/  FFMA R4, R14, R4, R31 ;  /* 0x000000040e047223 */ /* 0x010fc8000000001f */
[----:B------:R-:W-:-:S04]  /*09d0*/  IMAD.WIDE.U32 R30, R23, 0x4, R16 ;  /* 0x00000004171e7825 */ /* 0x000fc800078e0010 */
[-C--:B------:R-:W-:Y:S01]  /*09e0*/  FFMA R24, R14, R5.reuse, R27 ;  /* 0x000000050e187223 */ /* 0x080fe2000000001b */
[----:B------:R-:W-:Y:S01]  /*09f0*/  IADD3 R27, PT, PT, R2, 0x840, RZ ;  /* 0x00000840021b7810 */ /* 0x000fe20007ffe0ff */
[----:B------:R2:W4:Y:S01]  /*0a00*/  LDG.E.CONSTANT R23, desc[UR6][R30.64] ;  /* 0x000000061e177981 */ /* 0x000522000c1e9900 */
[----:B-1----:R-:W-:Y:S01]  /*0a10*/  FFMA R29, R21, R5, R4 ;  /* 0x00000005151d7223 */ /* 0x002fe20000000004 */
[----:B------:R-:W-:-:S04]  /*0a20*/  IMAD.WIDE.U32 R4, R33, 0x4, R16 ;  /* 0x0000000421047825 */ /* 0x000fc800078e0010 */
[C---:B0-----:R-:W-:Y:S01]  /*0a30*/  FFMA R28, R14.reuse, R8, R25 ;  /* 0x000000080e1c7223 */ /* 0x041fe20000000019 */
[-C--:B------:R-:W-:Y:S01]  /*0a40*/  FFMA R25, R14, R9.reuse, R26 ;  /* 0x000000090e197223 */ /* 0x080fe2000000001a */
[----:B------:R-:W-:Y:S01]  /*0a50*/  IMAD.WIDE.U32 R26, R27, 0x4, R16 ;  /* 0x000000041b1a7825 */ /* 0x000fe200078e0010 */
[----:B------:R0:W4:Y:S04]  /*0a60*/  LDG.E.CONSTANT R18, desc[UR6][R4.64] ;  /* 0x0000000604127981 */ /* 0x000128000c1e9900 */
[----:B------:R1:W4:Y:S01]  /*0a70*/  LDG.E.CONSTANT R14, desc[UR6][R26.64] ;  /* 0x000000061a0e7981 */ /* 0x000322000c1e9900 */
[C---:B------:R-:W-:Y:S01]  /*0a80*/  FFMA R24, R21.reuse, R6, R24 ;  /* 0x0000000615187223 */ /* 0x040fe20000000018 */
[C---:B--2---:R-:W-:Y:S01]  /*0a90*/  FFMA R31, R21.reuse, R9, R28 ;  /* 0x00000009151f7223 */ /* 0x044fe2000000001c */
[----:B------:R-:W-:Y:S01]  /*0aa0*/  FFMA R28, R21, R10, R25 ;  /* 0x0000000a151c7223 */ /* 0x000fe20000000019 */
[C---:B------:R-:W-:Y:S01]  /*0ab0*/  FFMA R32, R22.reuse, R6, R29 ;  /* 0x0000000616207223 */ /* 0x040fe2000000001d */
[----:B------:R-:W-:Y:S01]  /*0ac0*/  FFMA R30, R22, R7, R24 ;  /* 0x00000007161e7223 */ /* 0x000fe20000000018 */
[----:B------:R-:W-:Y:S01]  /*0ad0*/  IADD3 R21, PT, PT, R2, 0x8a0, RZ ;  /* 0x000008a002157810 */ /* 0x000fe20007ffe0ff */
[----:B0-----:R-:W0:Y:S01]  /*0ae0*/  LDS.128 R4, [UR4+0x70] ;  /* 0x00007004ff047984 */ /* 0x001e220008000c00 */
[----:B------:R-:W-:Y:S01]  /*0af0*/  FFMA R24, R22, R10, R31 ;  /* 0x0000000a16187223 */ /* 0x000fe2000000001f */
[----:B------:R-:W-:Y:S01]  /*0b00*/  IADD3 R25, PT, PT, R2, 0x960, RZ ;  /* 0x0000096002197810 */ /* 0x000fe20007ffe0ff */
[----:B------:R-:W-:Y:S01]  /*0b10*/  FFMA R28, R22, R11, R28 ;  /* 0x0000000b161c7223 */ /* 0x000fe2000000001c */
[----:B-1----:R-:W-:-:S04]  /*0b20*/  IMAD.WIDE.U32 R26, R21, 0x4, R16 ;  /* 0x00000004151a7825 */ /* 0x002fc800078e0010 */
[C---:B------:R-:W-:Y:S01]  /*0b30*/  FFMA R32, R15.reuse, R8, R32 ;  /* 0x000000080f207223 */ /* 0x040fe20000000020 */
[----:B------:R1:W2:Y:S01]  /*0b40*/  LDG.E.CONSTANT R21, desc[UR6][R26.64] ;  /* 0x000000061a157981 */ /* 0x0002a2000c1e9900 */
[----:B------:R-:W-:Y:S01]  /*0b50*/  IADD3 R31, PT, PT, R2, 0x900, RZ ;  /* 0x00000900021f7810 */ /* 0x000fe20007ffe0ff */
[----:B------:R-:W-:-:S04]  /*0b60*/  FFMA R8, R15, R9, R30 ;  /* 0x000000090f087223 */ /* 0x000fc8000000001e */
[----:B------:R-:W-:-:S05]  /*0b70*/  IMAD.WIDE.U32 R30, R31, 0x4, R16 ;  /* 0x000000041f1e7825 */ /* 0x000fca00078e0010 */
[----:B------:R1:W2:Y:S01]  /*0b80*/  LDG.E.CONSTANT R22, desc[UR6][R30.64] ;  /* 0x000000061e167981 */ /* 0x0002a2000c1e9900 */
[----:B------:R-:W-:Y:S01]  /*0b90*/  FFMA R9, R13, R9, R32 ;  /* 0x000000090d097223 */ /* 0x000fe20000000020 */
[----:B0-----:R-:W-:Y:S01]  /*0ba0*/  FFMA R32, R15, R4, R24 ;  /* 0x000000040f207223 */ /* 0x001fe20000000018 */
[----:B------:R-:W-:-:S06]  /*0bb0*/  IMAD.WIDE.U32 R24, R25, 0x4, R16 ;  /* 0x0000000419187825 */ /* 0x000fcc00078e0010 */
[----:B------:R0:W2:Y:S01]  /*0bc0*/  LDG.E.CONSTANT R24, desc[UR6][R24.64] ;  /* 0x0000000618187981 */ /* 0x0000a2000c1e9900 */
[-C--:B------:R-:W-:Y:S01]  /*0bd0*/  FFMA R8, R13, R10.reuse, R8 ;  /* 0x0000000a0d087223 */ /* 0x080fe20000000008 */
[----:B------:R-:W-:-:S03]  /*0be0*/  FFMA R4, R20, R10, R9 ;  /* 0x0000000a14047223 */ /* 0x000fc60000000009 */
[----:B-1----:R-:W-:Y:S02]  /*0bf0*/  FFMA R26, R20, R11, R8 ;  /* 0x0000000b141a7223 */ /* 0x002fe40000000008 */
[----:B------:R-:W1:Y:S01]  /*0c00*/  LDS.128 R8, [UR4+0x80] ;  /* 0x00008004ff087984 */ /* 0x000e620008000c00 */
[----:B------:R-:W-:Y:S01]  /*0c10*/  IADD3 R29, PT, PT, R2, 0x9c0, RZ ;  /* 0x000009c0021d7810 */ /* 0x000fe20007ffe0ff */
[-C--:B------:R-:W-:Y:S01]  /*0c20*/  FFMA R15, R15, R5.reuse, R28 ;  /* 0x000000050f0f7223 */ /* 0x080fe2000000001c */
[----:B------:R-:W-:-:S03]  /*0c30*/  FFMA R5, R13, R5, R32 ;  /* 0x000000050d057223 */ /* 0x000fc60000000020 */
[----:B------:R-:W-:Y:S01]  /*0c40*/  FFMA R30, R13, R6, R15 ;  /* 0x000000060d1e7223 */ /* 0x000fe2000000000f */
[----:B------:R-:W-:-:S04]  /*0c50*/  IMAD.WIDE.U32 R28, R29, 0x4, R16 ;  /* 0x000000041d1c7825 */ /* 0x000fc800078e0010 */
[C---:B------:R-:W-:Y:S01]  /*0c60*/  FFMA R13, R20.reuse, R6, R5 ;  /* 0x00000006140d7223 */ /* 0x040fe20000000005 */
[----:B------:R-:W-:Y:S01]  /*0c70*/  FFMA R20, R20, R7, R30 ;  /* 0x0000000714147223 */ /* 0x000fe2000000001e */
[----:B------:R3:W2:Y:S01]  /*0c80*/  LDG.E.CONSTANT R15, desc[UR6][R28.64] ;  /* 0x000000061c0f7981 */ /* 0x0006a2000c1e9900 */
[----:B-1----:R-:W-:-:S03]  /*0c90*/  FFMA R27, R19, R8, R4 ;  /* 0x00000008131b7223 */ /* 0x002fc60000000004 */
[----:B------:R-:W1:Y:S01]  /*0ca0*/  LDS.128 R4, [UR4+0x90] ;  /* 0x00009004ff047984 */ /* 0x000e620008000c00 */
[----:B------:R-:W-:Y:S01]  /*0cb0*/  IADD3 R31, PT, PT, R2, 0xa20, RZ ;  /* 0x00000a20021f7810 */ /* 0x000fe20007ffe0ff */
[-C--:B0-----:R-:W-:Y:S01]  /*0cc0*/  FFMA R25, R19, R9.reuse, R26 ;  /* 0x0000000913197223 */ /* 0x081fe2000000001a */
[----:B---3--:R-:W-:Y:S01]  /*0cd0*/  FFMA R8, R12, R9, R27 ;  /* 0x000000090c087223 */ /* 0x008fe2000000001b */
[----:B------:R-:W-:Y:S02]  /*0ce0*/  IADD3 R27, PT, PT, R2, 0xa80, RZ ;  /* 0x00000a80021b7810 */ /* 0x000fe40007ffe0ff */
[----:B------:R-:W-:-:S04]  /*0cf0*/  IMAD.WIDE.U32 R30, R31, 0x4, R16 ;  /* 0x000000041f1e7825 */ /* 0x000fc800078e0010 */
[----:B------:R-:W-:-:S04]  /*0d00*/  IMAD.WIDE.U32 R26, R27, 0x4, R16 ;  /* 0x000000041b1a7825 */ /* 0x000fc800078e0010 */
[C---:B-1----:R-:W-:Y:S02]  /*0d10*/  FFMA R32, R19.reuse, R4, R13 ;  /* 0x0000000413207223 */ /* 0x042fe4000000000d */
[----:B------:R0:W3:Y:S01]  /*0d20*/  LDG.E.CONSTANT R13, desc[UR6][R30.64] ;  /* 0x000000061e0d7981 */ /* 0x0000e2000c1e9900 */
[----:B------:R-:W-:-:S03]  /*0d30*/  FFMA R19, R19, R5, R20 ;  /* 0x0000000513137223 */ /* 0x000fc60000000014 */
[----:B------:R1:W3:Y:S01]  /*0d40*/  LDG.E.CONSTANT R20, desc[UR6][R26.64] ;  /* 0x000000061a147981 */ /* 0x0002e2000c1e9900 */
[C---:B------:R-:W-:Y:S01]  /*0d50*/  FFMA R28, R12.reuse, R10, R25 ;  /* 0x0000000a0c1c7223 */ /* 0x040fe20000000019 */
[----:B------:R-:W-:Y:S01]  /*0d60*/  FFMA R32, R12, R5, R32 ;  /* 0x000000050c207223 */ /* 0x000fe20000000020 */
[----:B0-----:R-:W-:Y:S01]  /*0d70*/  IADD3 R31, PT, PT, R2, 0xae0, RZ ;  /* 0x00000ae0021f7810 */ /* 0x001fe20007ffe0ff */
[----:B------:R-:W-:Y:S01]  /*0d80*/  FFMA R12, R12, R6, R19 ;  /* 0x000000060c0c7223 */ /* 0x000fe20000000013 */
[----:B-1----:R-:W-:-:S03]  /*0d90*/  IADD3 R27, PT, PT, R2, 0xb40, RZ ;  /* 0x00000b40021b7810 */ /* 0x002fc60007ffe0ff */
[----:B------:R-:W-:Y:S01]  /*0da0*/  IMAD.WIDE.U32 R30, R31, 0x4, R16 ;  /* 0x000000041f1e7825 */ /* 0x000fe200078e0010 */
[C---:B------:R-:W-:Y:S02]  /*0db0*/  IADD3 R33, PT, PT, R2.reuse, 0xc00, RZ ;  /* 0x00000c0002217810 */ /* 0x040fe40007ffe0ff */
[----:B------:R-:W-:Y:S01]  /*0dc0*/  IADD3 R35, PT, PT, R2, 0xc60, RZ ;  /* 0x00000c6002237810 */ /* 0x000fe20007ffe0ff */
[C---:B----4-:R-:W-:Y:S01]  /*0dd0*/  FFMA R29, R23.reuse, R10, R8 ;  /* 0x0000000a171d7223 */ /* 0x050fe20000000008 */
[C---:B------:R-:W-:Y:S02]  /*0de0*/  FFMA R25, R23.reuse, R11, R28 ;  /* 0x0000000b17197223 */ /* 0x040fe4000000001c */
[----:B------:R-:W0:Y:S01]  /*0df0*/  LDS.128 R8, [UR4+0xa0] ;  /* 0x0000a004ff087984 */ /* 0x000e220008000c00 */
[C---:B------:R-:W-:Y:S01]  /*0e00*/  FFMA R19, R23.reuse, R6, R32 ;  /* 0x0000000617137223 */ /* 0x040fe20000000020 */
[----:B------:R-:W-:Y:S02]  /*0e10*/  FFMA R28, R23, R7, R12 ;  /* 0x00000007171c7223 */ /* 0x000fe4000000000c */
[----:B------:R2:W4:Y:S01]  /*0e20*/  LDG.E.CONSTANT R23, desc[UR6][R30.64] ;  /* 0x000000061e177981 */ /* 0x000522000c1e9900 */
[C---:B------:R-:W-:Y:S01]  /*0e30*/  FFMA R29, R18.reuse, R4, R29 ;  /* 0x00000004121d7223 */ /* 0x040fe2000000001d */
[----:B------:R-:W-:-:S03]  /*0e40*/  FFMA R25, R18, R5, R25 ;  /* 0x0000000512197223 */ /* 0x000fc60000000019 */
[----:B------:R-:W-:Y:S01]  /*0e50*/  FFMA R26, R14, R5, R29 ;  /* 0x000000050e1a7223 */ /* 0x000fe2000000001d */
[----:B------:R-:W-:-:S05]  /*0e60*/  IMAD.WIDE.U32 R4, R27, 0x4, R16 ;  /* 0x000000041b047825 */ /* 0x000fca00078e0010 */
[----:B------:R1:W4:Y:S01]  /*0e70*/  LDG.E.CONSTANT R12, desc[UR6][R4.64] ;  /* 0x00000006040c7981 */ /* 0x000322000c1e9900 */
[----:B------:R-:W-:Y:S01]  /*0e80*/  IADD3 R29, PT, PT, R2, 0xba0, RZ ;  /* 0x00000ba0021d7810 */ /* 0x000fe20007ffe0ff */
[C---:B0-----:R-:W-:Y:S01]  /*0e90*/  FFMA R32, R18.reuse, R8, R19 ;  /* 0x0000000812207223 */ /* 0x041fe20000000013 */
[----:B------:R-:W-:-:S03]  /*0ea0*/  FFMA R27, R18, R9, R28 ;  /* 0x00000009121b7223 */ /* 0x000fc6000000001c */
[----:B------:R-:W-:-:S04]  /*0eb0*/  IMAD.WIDE.U32 R18, R29, 0x4, R16 ;  /* 0x000000041d127825 */ /* 0x000fc800078e0010 */
[CC--:B------:R-:W-:Y:S02]  /*0ec0*/  FFMA R28, R14.reuse, R6.reuse, R25 ;  /* 0x000000060e1c7223 */ /* 0x0c0fe40000000019 */
[----:B------:R-:W4:Y:S01]  /*0ed0*/  LDG.E.CONSTANT R19, desc[UR6][R18.64] ;  /* 0x0000000612137981 */ /* 0x000f22000c1e9900 */
[C---:B--2---:R-:W-:Y:S01]  /*0ee0*/  FFMA R31, R21.reuse, R6, R26 ;  /* 0x00000006151f7223 */ /* 0x044fe2000000001a */
[----:B------:R-:W-:Y:S02]  /*0ef0*/  FFMA R29, R21, R7, R28 ;  /* 0x00000007151d7223 */ /* 0x000fe4000000001c */
[----:B-1----:R-:W0:Y:S01]  /*0f00*/  LDS.128 R4, [UR4+0xb0] ;  /* 0x0000b004ff047984 */ /* 0x002e220008000c00 */
[C---:B------:R-:W-:Y:S01]  /*0f10*/  FFMA R32, R14.reuse, R9, R32 ;  /* 0x000000090e207223 */ /* 0x040fe20000000020 */
[----:B------:R-:W-:-:S03]  /*0f20*/  FFMA R14, R14, R10, R27 ;  /* 0x0000000a0e0e7223 */ /* 0x000fc6000000001b */
[----:B------:R-:W-:Y:S01]  /*0f30*/  FFMA R27, R21, R10, R32 ;  /* 0x0000000a151b7223 */ /* 0x000fe20000000020 */
[----:B------:R-:W-:-:S04]  /*0f40*/  IMAD.WIDE.U32 R32, R33, 0x4, R16 ;  /* 0x0000000421207825 */ /* 0x000fc800078e0010 */
[----:B------:R-:W-:Y:S02]  /*0f50*/  FFMA R25, R21, R11, R14 ;  /* 0x0000000b15197223 */ /* 0x000fe4000000000e */
[----:B------:R1:W2:Y:S01]  /*0f60*/  LDG.E.CONSTANT R21, desc[UR6][R32.64] ;  /* 0x0000000620157981 */ /* 0x0002a2000c1e9900 */
[C---:B------:R-:W-:Y:S01]  /*0f70*/  FFMA R31, R22.reuse, R8, R31 ;  /* 0x00000008161f7223 */ /* 0x040fe2000000001f */
[----:B------:R-:W-:-:S03]  /*0f80*/  FFMA R29, R22, R9, R29 ;  /* 0x00000009161d7223 */ /* 0x000fc6000000001d */
[----:B------:R-:W-:Y:S01]  /*0f90*/  FFMA R8, R24, R9, R31 ;  /* 0x0000000918087223 */ /* 0x000fe2000000001f */
[----:B------:R-:W-:Y:S01]  /*0fa0*/  IMAD.WIDE.U32 R30, R35, 0x4, R16 ;  /* 0x00000004231e7825 */ /* 0x000fe200078e0010 */
[----:B------:R-:W-:-:S04]  /*0fb0*/  IADD3 R35, PT, PT, R2, 0xcc0, RZ ;  /* 0x00000cc002237810 */ /* 0x000fc80007ffe0ff */
[----:B------:R1:W2:Y:S01]  /*0fc0*/  LDG.E.CONSTANT R18, desc[UR6][R30.64] ;  /* 0x000000061e127981 */ /* 0x0002a2000c1e9900 */
[----:B0-----:R-:W-:Y:S01]  /*0fd0*/  FFMA R9, R22, R4, R27 ;  /* 0x0000000416097223 */ /* 0x001fe2000000001b */
[----:B------:R-:W-:-:S05]  /*0fe0*/  IMAD.WIDE.U32 R26, R35, 0x4, R16 ;  /* 0x00000004231a7825 */ /* 0x000fca00078e0010 */
[----:B------:R0:W2:Y:S01]  /*0ff0*/  LDG.E.CONSTANT R14, desc[UR6][R26.64] ;  /* 0x000000061a0e7981 */ /* 0x0000a2000c1e9900 */
[-C--:B------:R-:W-:Y:S01]  /*1000*/  FFMA R28, R24, R10.reuse, R29 ;  /* 0x0000000a181c7223 */ /* 0x080fe2000000001d */
[-C--:B------:R-:W-:Y:S01]  /*1010*/  FFMA R25, R22, R5.reuse, R25 ;  /* 0x0000000516197223 */ /* 0x080fe20000000019 */
[----:B-1----:R-:W-:Y:S01]  /*1020*/  FFMA R32, R24, R5, R9 ;  /* 0x0000000518207223 */ /* 0x002fe20000000009 */
[----:B------:R-:W-:Y:S01]  /*1030*/  IADD3 R5, PT, PT, R2, 0xd20, RZ ;  /* 0x00000d2002057810 */ /* 0x000fe20007ffe0ff */
[C---:B------:R-:W-:Y:S01]  /*1040*/  FFMA R4, R15.reuse, R10, R8 ;  /* 0x0000000a0f047223 */ /* 0x040fe20000000008 */
[----:B------:R-:W-:Y:S02]  /*1050*/  FFMA R28, R15, R11, R28 ;  /* 0x0000000b0f1c7223 */ /* 0x000fe4000000001c */
[----:B------:R-:W3:Y:S01]  /*1060*/  LDS.128 R8, [UR4+0xc0] ;  /* 0x0000c004ff087984 */ /* 0x000ee20008000c00 */
[----:B------:R-:W-:-:S05]  /*1070*/  IMAD.WIDE.U32 R30, R5, 0x4, R16 ;  /* 0x00000004051e7825 */ /* 0x000fca00078e0010 */
[----:B------:R1:W2:Y:S01]  /*1080*/  LDG.E.CONSTANT R22, desc[UR6][R30.64] ;  /* 0x000000061e167981 */ /* 0x0002a2000c1e9900 */
[-C--:B------:R-:W-:Y:S01]  /*1090*/  FFMA R34, R24, R6.reuse, R25 ;  /* 0x0000000618227223 */ /* 0x080fe20000000019 */
[C---:B------:R-:W-:Y:S01]  /*10a0*/  FFMA R24, R15.reuse, R6, R32 ;  /* 0x000000060f187223 */ /* 0x040fe20000000020 */
[----:B0-----:R-:W-:Y:S02]  /*10b0*/  IADD3 R27, PT, PT, R2, 0xd80, RZ ;  /* 0x00000d80021b7810 */ /* 0x001fe40007ffe0ff */
[----:B------:R-:W-:Y:S01]  /*10c0*/  FFMA R26, R15, R7, R34 ;  /* 0x000000070f1a7223 */ /* 0x000fe20000000022 */
[C---:B---3--:R-:W-:Y:S01]  /*10d0*/  FFMA R15, R13.reuse, R8, R4 ;  /* 0x000000080d0f7223 */ /* 0x048fe20000000004 */
[-C--:B------:R-:W-:Y:S01]  /*10e0*/  FFMA R25, R13, R9.reuse, R28 ;  /* 0x000000090d197223 */ /* 0x080fe2000000001c */
[----:B------:R-:W0:Y:S02]  /*10f0*/  LDS.128 R4, [UR4+0xd0] ;  /* 0x0000d004ff047984 */ /* 0x000e240008000c00 */
[----:B------:R-:W-:Y:S01]  /*1100*/  FFMA R28, R20, R9, R15 ;  /* 0x00000009141c7223 */ /* 0x000fe2000000000f */
[----:B------:R-:W-:-:S05]  /*1110*/  IMAD.WIDE.U32 R8, R27, 0x4, R16 ;  /* 0x000000041b087825 */ /* 0x000fca00078e0010 */
[----:B------:R-:W3:Y:S01]  /*1120*/  LDG.E.CONSTANT R15, desc[UR6][R8.64] ;  /* 0x00000006080f7981 */ /* 0x000ee2000c1e9900 */
[----:B------:R-:W-:Y:S01]  /*1130*/  IADD3 R27, PT, PT, R2, 0xde0, RZ ;  /* 0x00000de0021b7810 */ /* 0x000fe20007ffe0ff */
[----:B0-----:R-:W-:-:S04]  /*1140*/  FFMA R29, R13, R5, R26 ;  /* 0x000000050d1d7223 */ /* 0x001fc8000000001a */
[----:B------:R-:W-:-:S04]  /*1150*/  IMAD.WIDE.U32 R26, R27, 0x4, R16 ;  /* 0x000000041b1a7825 */ /* 0x000fc800078e0010 */
[----:B------:R-:W-:Y:S02]  /*1160*/  FFMA R24, R13, R4, R24 ;  /* 0x000000040d187223 */ /* 0x000fe40000000018 */
[----:B------:R0:W3:Y:S01]  /*1170*/  LDG.E.CONSTANT R13, desc[UR6][R26.64] ;  /* 0x000000061a0d7981 */ /* 0x0000e2000c1e9900 */
[C---:B-1----:R-:W-:Y:S01]  /*1180*/  FFMA R30, R20.reuse, R10, R25 ;  /* 0x0000000a141e7223 */ /* 0x042fe20000000019 */
[C---:B------:R-:W-:Y:S01]  /*1190*/  FFMA R24, R20.reuse, R5, R24 ;  /* 0x0000000514187223 */ /* 0x040fe20000000018 */
[----:B------:R-:W-:Y:S01]  /*11a0*/  FFMA R20, R20, R6, R29 ;  /* 0x0000000614147223 */ /* 0x000fe2000000001d */
[C---:B0-----:R-:W-:Y:S01]  /*11b0*/  IADD3 R27, PT, PT, R2.reuse, 0xea0, RZ ;  /* 0x00000ea0021b7810 */ /* 0x041fe20007ffe0ff */
[C---:B----4-:R-:W-:Y:S01]  /*11c0*/  FFMA R31, R23.reuse, R10, R28 ;  /* 0x0000000a171f7223 */ /* 0x050fe2000000001c */
[C---:B------:R-:W-:Y:S01]  /*11d0*/  FFMA R29, R23.reuse, R11, R30 ;  /* 0x0000000b171d7223 */ /* 0x040fe2000000001e */
[C---:B------:R-:W-:Y:S01]  /*11e0*/  FFMA R25, R23.reuse, R6, R24 ;  /* 0x0000000617197223 */ /* 0x040fe20000000018 */
[----:B------:R-:W-:Y:S01]  /*11f0*/  FFMA R28, R23, R7, R20 ;  /* 0x00000007171c7223 */ /* 0x000fe20000000014 */
[----:B------:R-:W-:Y:S01]  /*1200*/  IADD3 R23, PT, PT, R2, 0xe40, RZ ;  /* 0x00000e4002177810 */ /* 0x000fe20007ffe0ff */
[----:B------:R-:W0:Y:S01]  /*1210*/  LDS.128 R8, [UR4+0xe0] ;  /* 0x0000e004ff087984 */ /* 0x000e220008000c00 */
[----:B------:R-:W-:-:S03]  /*1220*/  FFMA R4, R12, R4, R31 ;  /* 0x000000040c047223 */ /* 0x000fc6000000001f */
[----:B------:R-:W-:-:S05]  /*1230*/  IMAD.WIDE.U32 R30, R23, 0x4, R16 ;  /* 0x00000004171e7825 */ /* 0x000fca00078e0010 */
[----:B------:R1:W4:Y:S01]  /*1240*/  LDG.E.CONSTANT R23, desc[UR6][R30.64] ;  /* 0x000000061e177981 */ /* 0x000322000c1e9900 */
[-C--:B------:R-:W-:Y:S01]  /*1250*/  FFMA R24, R12, R5.reuse, R29 ;  /* 0x000000050c187223 */ /* 0x080fe2000000001d */
[----:B------:R-:W-:Y:S01]  /*1260*/  IADD3 R29, PT, PT, R2, 0xf00, RZ ;  /* 0x00000f00021d7810 */ /* 0x000fe20007ffe0ff */
[----:B------:R-:W-:Y:S01]  /*1270*/  FFMA R26, R19, R5, R4 ;  /* 0x00000005131a7223 */ /* 0x000fe20000000004 */
[----:B------:R-:W-:-:S04]  /*1280*/  IMAD.WIDE.U32 R4, R27, 0x4, R16 ;  /* 0x000000041b047825 */ /* 0x000fc800078e0010 */
[C---:B0-----:R-:W-:Y:S01]  /*1290*/  FFMA R32, R12.reuse, R8, R25 ;  /* 0x000000080c207223 */ /* 0x041fe20000000019 */
[-C--:B------:R-:W-:Y:S01]  /*12a0*/  FFMA R25, R12, R9.reuse, R28 ;  /* 0x000000090c197223 */ /* 0x080fe2000000001c */
[----:B------:R-:W-:Y:S01]  /*12b0*/  IMAD.WIDE.U32 R28, R29, 0x4, R16 ;  /* 0x000000041d1c7825 */ /* 0x000fe200078e0010 */
[----:B------:R0:W4:Y:S04]  /*12c0*/  LDG.E.CONSTANT R20, desc[UR6][R4.64] ;  /* 0x0000000604147981 */ /* 0x000128000c1e9900 */
[----:B------:R0:W4:Y:S01]  /*12d0*/  LDG.E.CONSTANT R12, desc[UR6][R28.64] ;  /* 0x000000061c0c7981 */ /* 0x000122000c1e9900 */
[C---:B------:R-:W-:Y:S01]  /*12e0*/  FFMA R24, R19.reuse, R6, R24 ;  /* 0x0000000613187223 */ /* 0x040fe20000000018 */
[C---:B------:R-:W-:Y:S01]  /*12f0*/  FFMA R32, R19.reuse, R9, R32 ;  /* 0x0000000913207223 */ /* 0x040fe20000000020 */
[----:B-1----:R-:W-:Y:S01]  /*1300*/  FFMA R30, R19, R10, R25 ;  /* 0x0000000a131e7223 */ /* 0x002fe20000000019 */
[C---:B--2---:R-:W-:Y:S01]  /*1310*/  FFMA R31, R21.reuse, R6, R26 ;  /* 0x00000006151f7223 */ /* 0x044fe2000000001a */
[----:B------:R-:W-:-:S02]  /*1320*/  FFMA R19, R21, R7, R24 ;  /* 0x0000000715137223 */ /* 0x000fc40000000018 */
[----:B0-----:R-:W0:Y:S01]  /*1330*/  LDS.128 R4, [UR4+0xf0] ;  /* 0x0000f004ff047984 */ /* 0x001e220008000c00 */
[C---:B------:R-:W-:Y:S01]  /*1340*/  IADD3 R33, PT, PT, R2.reuse, 0xf60, RZ ;  /* 0x00000f6002217810 */ /* 0x040fe20007ffe0ff */
[----:B------:R-:W-:Y:S01]  /*1350*/  FFMA R25, R21, R10, R32 ;  /* 0x0000000a15197223 */ /* 0x000fe20000000020 */
[----:B------:R-:W-:-:S03]  /*1360*/  IADD3 R35, PT, PT, R2, 0xfc0, RZ ;  /* 0x00000fc002237810 */ /* 0x000fc60007ffe0ff */
[----:B------:R-:W-:-:S04]  /*1370*/  IMAD.WIDE.U32 R32, R33, 0x4, R16 ;  /* 0x0000000421207825 */ /* 0x000fc800078e0010 */
[----:B------:R-:W-:Y:S02]  /*1380*/  FFMA R27, R21, R11, R30 ;  /* 0x0000000b151b7223 */ /* 0x000fe4000000001e */
[----:B------:R-:W2:Y:S01]  /*1390*/  LDG.E.CONSTANT R21, desc[UR6][R32.64] ;  /* 0x0000000620157981 */ /* 0x000ea2000c1e9900 */
[----:B------:R-:W-:Y:S01]  /*13a0*/  IADD3 R37, PT, PT, R2, 0x1020, RZ ;  /* 0x0000102002257810 */ /* 0x000fe20007ffe0ff */
[C---:B------:R-:W-:Y:S01]  /*13b0*/  FFMA R31, R18.reuse, R8, R31 ;  /* 0x00000008121f7223 */ /* 0x040fe2000000001f */
[----:B------:R-:W-:-:S03]  /*13c0*/  FFMA R29, R18, R9, R19 ;  /* 0x00000009121d7223 */ /* 0x000fc60000000013 */
[----:B------:R-:W-:Y:S01]  /*13d0*/  FFMA R9, R14, R9, R31 ;  /* 0x000000090e097223 */ /* 0x000fe2000000001f */
[----:B------:R-:W-:-:S05]  /*13e0*/  IMAD.WIDE.U32 R30, R35, 0x4, R16 ;  /* 0x00000004231e7825 */ /* 0x000fca00078e0010 */
[----:B------:R1:W2:Y:S01]  /*13f0*/  LDG.E.CONSTANT R19, desc[UR6][R30.64] ;  /* 0x000000061e137981 */ /* 0x0002a2000c1e9900 */
[----:B0-----:R-:W-:Y:S01]  /*1400*/  FFMA R35, R18, R4, R25 ;  /* 0x0000000412237223 */ /* 0x001fe20000000019 */
[----:B------:R-:W-:-:S06]  /*1410*/  IMAD.WIDE.U32 R24, R37, 0x4, R16 ;  /* 0x0000000425187825 */ /* 0x000fcc00078e0010 */
[----:B------:R-:W2:Y:S01]  /*1420*/  LDG.E.CONSTANT R24, desc[UR6][R24.64] ;  /* 0x0000000618187981 */ /* 0x000ea2000c1e9900 */
[-C--:B------:R-:W-:Y:S01]  /*1430*/  FFMA R26, R14, R10.reuse, R29 ;  /* 0x0000000a0e1a7223 */ /* 0x080fe2000000001d */
[----:B------:R-:W-:-:S03]  /*1440*/  FFMA R4, R22, R10, R9 ;  /* 0x0000000a16047223 */ /* 0x000fc60000000009 */
[----:B------:R-:W-:Y:S02]  /*1450*/  FFMA R26, R22, R11, R26 ;  /* 0x0000000b161a7223 */ /* 0x000fe4000000001a */
[----:B------:R-:W3:Y:S01]  /*1460*/  LDS.128 R8, [UR4+0x100] ;  /* 0x00010004ff087984 */ /* 0x000ee20008000c00 */
[-C--:B------:R-:W-:Y:S01]  /*1470*/  FFMA R27, R18, R5.reuse, R27 ;  /* 0x00000005121b7223 */ /* 0x080fe2000000001b */
[----:B------:R-:W-:Y:S01]  /*1480*/  FFMA R35, R14, R5, R35 ;  /* 0x000000050e237223 */ /* 0x000fe20000000023 */
[----:B------:R-:W-:Y:S02]  /*1490*/  IADD3 R29, PT, PT, R2, 0x1080, RZ ;  /* 0x00001080021d7810 */ /* 0x000fe40007ffe0ff */
[-C--:B------:R-:W-:Y:S01]  /*14a0*/  FFMA R14, R14, R6.reuse, R27 ;  /* 0x000000060e0e7223 */ /* 0x080fe2000000001b */
[----:B------:R-:W-:-:S03]  /*14b0*/  FFMA R27, R22, R6, R35 ;  /* 0x00000006161b7223 */ /* 0x000fc60000000023 */
[----:B------:R-:W-:Y:S01]  /*14c0*/  FFMA R14, R22, R7, R14 ;  /* 0x00000007160e7223 */ /* 0x000fe2000000000e */
[----:B------:R-:W-:-:S05]  /*14d0*/  IMAD.WIDE.U32 R28, R29, 0x4, R16 ;  /* 0x000000041d1c7825 */ /* 0x000fca00078e0010 */
[----:B------:R0:W2:Y:S01]  /*14e0*/  LDG.E.CONSTANT R18, desc[UR6][R28.64] ;  /* 0x000000061c127981 */ /* 0x0000a2000c1e9900 */
[----:B-1----:R-:W-:-:S05]  /*14f0*/  IADD3 R31, PT, PT, R2, 0x10e0, RZ ;  /* 0x000010e0021f7810 */ /* 0x002fca0007ffe0ff */
[----:B------:R-:W-:-:S04]  /*1500*/  IMAD.WIDE.U32 R30, R31, 0x4, R16 ;  /* 0x000000041f1e7825 */ /* 0x000fc800078e0010 */
[C---:B---3--:R-:W-:Y:S02]  /*1510*/  FFMA R8, R15.reuse, R8, R4 ;  /* 0x000000080f087223 */ /* 0x048fe40000000004 */
[----:B------:R-:W1:Y:S01]  /*1520*/  LDS.128 R4, [UR4+0x110] ;  /* 0x00011004ff047984 */ /* 0x000e620008000c00 */
[-C--:B------:R-:W-:Y:S01]  /*1530*/  FFMA R26, R15, R9.reuse, R26 ;  /* 0x000000090f1a7223 */ /* 0x080fe2000000001a */
[----:B------:R-:W-:Y:S01]  /*1540*/  FFMA R8, R13, R9, R8 ;  /* 0x000000090d087223 */ /* 0x000fe20000000008 */
[C---:B-1----:R-:W-:Y:S01]  /*1550*/  FFMA R22, R15.reuse, R4, R27 ;  /* 0x000000040f167223 */ /* 0x042fe2000000001b */
[----:B------:R-:W-:Y:S01]  /*1560*/  FFMA R9, R15, R5, R14 ;  /* 0x000000050f097223 */ /* 0x000fe2000000000e */
[----:B------:R-:W-:Y:S01]  /*1570*/  IADD3 R15, PT, PT, R2, 0x1140, RZ ;  /* 0x00001140020f7810 */ /* 0x000fe20007ffe0ff */
[----:B------:R1:W3:Y:S04]  /*1580*/  LDG.E.CONSTANT R14, desc[UR6][R30.64] ;  /* 0x000000061e0e7981 */ /* 0x0002e8000c1e9900 */
[----:B0-----:R-:W-:-:S05]  /*1590*/  IMAD.WIDE.U32 R28, R15, 0x4, R16 ;  /* 0x000000040f1c7825 */ /* 0x001fca00078e0010 */
[----:B------:R0:W3:Y:S01]  /*15a0*/  LDG.E.CONSTANT R15, desc[UR6][R28.64] ;  /* 0x000000061c0f7981 */ /* 0x0000e2000c1e9900 */
[C---:B------:R-:W-:Y:S01]  /*15b0*/  FFMA R26, R13.reuse, R10, R26 ;  /* 0x0000000a0d1a7223 */ /* 0x040fe2000000001a */
[C---:B------:R-:W-:Y:S01]  /*15c0*/  FFMA R22, R13.reuse, R5, R22 ;  /* 0x000000050d167223 */ /* 0x040fe20000000016 */
[----:B------:R-:W-:Y:S01]  /*15d0*/  FFMA R32, R13, R6, R9 ;  /* 0x000000060d207223 */ /* 0x000fe20000000009 */
[C---:B-1----:R-:W-:Y:S02]  /*15e0*/  IADD3 R31, PT, PT, R2.reuse, 0x1200, RZ ;  /* 0x00001200021f7810 */ /* 0x042fe40007ffe0ff */
[C---:B------:R-:W-:Y:S01]  /*15f0*/  IADD3 R33, PT, PT, R2.reuse, 0x1260, RZ ;  /* 0x0000126002217810 */ /* 0x040fe20007ffe0ff */
[C---:B----4-:R-:W-:Y:S01]  /*1600*/  FFMA R25, R23.reuse, R11, R26 ;  /* 0x0000000b17197223 */ /* 0x050fe2000000001a */
[C---:B------:R-:W-:Y:S01]  /*1610*/  FFMA R13, R23.reuse, R10, R8 ;  /* 0x0000000a170d7223 */ /* 0x040fe20000000008 */
[C---:B------:R-:W-:Y:S01]  /*1620*/  FFMA R27, R23.reuse, R6, R22 ;  /* 0x00000006171b7223 */ /* 0x040fe20000000016 */
[----:B------:R-:W-:Y:S01]  /*1630*/  FFMA R26, R23, R7, R32 ;  /* 0x00000007171a7223 */ /* 0x000fe20000000020 */
[----:B------:R-:W-:Y:S01]  /*1640*/  IADD3 R23, PT, PT, R2, 0x11a0, RZ ;  /* 0x000011a002177810 */ /* 0x000fe20007ffe0ff */
[----:B------:R-:W1:Y:S04]  /*1650*/  LDS.128 R8, [UR4+0x120] ;  /* 0x00012004ff087984 */ /* 0x000e680008000c00 */
[----:B0-----:R-:W-:-:S05]  /*1660*/  IMAD.WIDE.U32 R28, R23, 0x4, R16 ;  /* 0x00000004171c7825 */ /* 0x001fca00078e0010 */
[----:B------:R0:W4:Y:S01]  /*1670*/  LDG.E.CONSTANT R23, desc[UR6][R28.64] ;  /* 0x000000061c177981 */ /* 0x000122000c1e9900 */
[C---:B------:R-:W-:Y:S01]  /*1680*/  FFMA R13, R20.reuse, R4, R13 ;  /* 0x00000004140d7223 */ /* 0x040fe2000000000d */
[----:B------:R-:W-:-:S03]  /*1690*/  FFMA R25, R20, R5, R25 ;  /* 0x0000000514197223 */ /* 0x000fc60000000019 */
[----:B------:R-:W-:Y:S01]  /*16a0*/  FFMA R22, R12, R5, R13 ;  /* 0x000000050c167223 */ /* 0x000fe2000000000d */
[----:B------:R-:W-:-:S05]  /*16b0*/  IMAD.WIDE.U32 R4, R31, 0x4, R16 ;  /* 0x000000041f047825 */ /* 0x000fca00078e0010 */
[----:B------:R2:W4:Y:S01]  /*16c0*/  LDG.E.CONSTANT R13, desc[UR6][R4.64] ;  /* 0x00000006040d7981 */ /* 0x000522000c1e9900 */
[C---:B-1----:R-:W-:Y:S01]  /*16d0*/  FFMA R30, R20.reuse, R8, R27 ;  /* 0x00000008141e7223 */ /* 0x042fe2000000001b */
[----:B------:R-:W-:Y:S01]  /*16e0*/  FFMA R31, R20, R9, R26 ;  /* 0x00000009141f7223 */ /* 0x000fe2000000001a */
[----:B------:R-:W-:-:S05]  /*16f0*/  IMAD.WIDE.U32 R26, R33, 0x4, R16 ;  /* 0x00000004211a7825 */ /* 0x000fca00078e0010 */
[----:B------:R1:W4:Y:S01]  /*1700*/  LDG.E.CONSTANT R20, desc[UR6][R26.64] ;  /* 0x000000061a147981 */ /* 0x000322000c1e9900 */
[C---:B0-----:R-:W-:Y:S01]  /*1710*/  FFMA R28, R12.reuse, R6, R25 ;  /* 0x000000060c1c7223 */ /* 0x041fe20000000019 */
[----:B------:R-:W-:Y:S01]  /*1720*/  FFMA R32, R12, R10, R31 ;  /* 0x0000000a0c207223 */ /* 0x000fe2000000001f */
[----:B------:R-:W-:Y:S01]  /*1730*/  IADD3 R33, PT, PT, R2, 0x12c0, RZ ;  /* 0x000012c002217810 */ /* 0x000fe20007ffe0ff */
[----:B------:R-:W-:Y:S01]  /*1740*/  FFMA R25, R12, R9, R30 ;  /* 0x000000090c197223 */ /* 0x000fe2000000001e */
[C---:B--2---:R-:W-:Y:S01]  /*1750*/  FFMA R30, R21.reuse, R7, R28 ;  /* 0x00000007151e7223 */ /* 0x044fe2000000001c */
[C---:B------:R-:W-:Y:S01]  /*1760*/  FFMA R22, R21.reuse, R6, R22 ;  /* 0x0000000615167223 */ /* 0x040fe20000000016 */
[----:B------:R-:W-:Y:S01]  /*1770*/  FFMA R28, R21, R11, R32 ;  /* 0x0000000b151c7223 */ /* 0x000fe20000000020 */
[----:B------:R-:W0:Y:S01]  /*1780*/  LDS.128 R4, [UR4+0x130] ;  /* 0x00013004ff047984 */ /* 0x000e220008000c00 */
[----:B------:R-:W-:-:S04]  /*1790*/  IMAD.WIDE.U32 R32, R33, 0x4, R16 ;  /* 0x0000000421207825 */ /* 0x000fc800078e0010 */
[----:B------:R-:W-:Y:S01]  /*17a0*/  FFMA R12, R21, R10, R25 ;  /* 0x0000000a150c7223 */ /* 0x000fe20000000019 */
[C---:B------:R-:W-:Y:S01]  /*17b0*/  FFMA R21, R19.reuse, R8, R22 ;  /* 0x0000000813157223 */ /* 0x040fe20000000016 */
[----:B------:R-:W-:Y:S01]  /*17c0*/  IADD3 R31, PT, PT, R2, 0x1320, RZ ;  /* 0x00001320021f7810 */ /* 0x000fe20007ffe0ff */
[----:B------:R-:W2:Y:S01]  /*17d0*/  LDG.E.CONSTANT R22, desc[UR6][R32.64] ;  /* 0x0000000620167981 */ /* 0x000ea2000c1e9900 */
[----:B------:R-:W-:-:S03]  /*17e0*/  FFMA R25, R19, R9, R30 ;  /* 0x0000000913197223 */ /* 0x000fc6000000001e */
[----:B------:R-:W-:-:S04]  /*17f0*/  IMAD.WIDE.U32 R30, R31, 0x4, R16 ;  /* 0x000000041f1e7825 */ /* 0x000fc800078e0010 */
[----:B------:R-:W-:Y:S02]  /*1800*/  FFMA R9, R24, R9, R21 ;  /* 0x0000000918097223 */ /* 0x000fe40000000015 */
[----:B------:R0:W2:Y:S01]  /*1810*/  LDG.E.CONSTANT R21, desc[UR6][R30.64] ;  /* 0x000000061e157981 */ /* 0x0000a2000c1e9900 */
[----:B-1----:R-:W-:-:S05]  /*1820*/  IADD3 R27, PT, PT, R2, 0x1380, RZ ;  /* 0x00001380021b7810 */ /* 0x002fca0007ffe0ff */
[----:B------:R-:W-:-:S04]  /*1830*/  IMAD.WIDE.U32 R26, R27, 0x4, R16 ;  /* 0x000000041b1a7825 */ /* 0x000fc800078e0010 */
[C---:B0-----:R-:W-:Y:S02]  /*1840*/  FFMA R35, R19.reuse, R4, R12 ;  /* 0x0000000413237223 */ /* 0x041fe4000000000c */
[----:B------:R0:W2:Y:S01]  /*1850*/  LDG.E.CONSTANT R12, desc[UR6][R26.64] ;  /* 0x000000061a0c7981 */ /* 0x0000a2000c1e9900 */
[-C--:B------:R-:W-:Y:S01]  /*1860*/  FFMA R4, R24, R10.reuse, R25 ;  /* 0x0000000a18047223 */ /* 0x080fe20000000019 */
[-C--:B------:R-:W-:Y:S01]  /*1870*/  FFMA R19, R19, R5.reuse, R28 ;  /* 0x0000000513137223 */ /* 0x080fe2000000001c */
[----:B------:R-:W-:Y:S01]  /*1880*/  FFMA R29, R18, R10, R9 ;  /* 0x0000000a121d7223 */ /* 0x000fe20000000009 */
[----:B------:R-:W-:Y:S01]  /*1890*/  FFMA R25, R24, R5, R35 ;  /* 0x0000000518197223 */ /* 0x000fe20000000023 */
[----:B------:R-:W-:Y:S01]  /*18a0*/  FFMA R28, R18, R11, R4 ;  /* 0x0000000b121c7223 */ /* 0x000fe20000000004 */
[----:B------:R-:W-:Y:S01]  /*18b0*/  IADD3 R5, PT, PT, R2, 0x13e0, RZ ;  /* 0x000013e002057810 */ /* 0x000fe20007ffe0ff */
[----:B------:R-:W3:Y:S01]  /*18c0*/  LDS.128 R8, [UR4+0x140] ;  /* 0x00014004ff087984 */ /* 0x000ee20008000c00 */
[----:B------:R-:W-:-:S03]  /*18d0*/  FFMA R24, R24, R6, R19 ;  /* 0x0000000618187223 */ /* 0x000fc60000000013 */
[----:B------:R-:W-:-:S04]  /*18e0*/  IMAD.WIDE.U32 R30, R5, 0x4, R16 ;  /* 0x00000004051e7825 */ /* 0x000fc800078e0010 */
[C---:B------:R-:W-:Y:S01]  /*18f0*/  FFMA R25, R18.reuse, R6, R25 ;  /* 0x0000000612197223 */ /* 0x040fe20000000019 */
[----:B------:R-:W-:Y:S02]  /*1900*/  FFMA R24, R18, R7, R24 ;  /* 0x0000000712187223 */ /* 0x000fe40000000018 */
[----:B------:R-:W1:Y:S04]  /*1910*/  LDS.128 R4, [UR4+0x150] ;  /* 0x00015004ff047984 */ /* 0x000e680008000c00 */
[----:B------:R1:W2:Y:S01]  /*1920*/  LDG.E.CONSTANT R19, desc[UR6][R30.64] ;  /* 0x000000061e137981 */ /* 0x0002a2000c1e9900 */
[----:B0-----:R-:W-:Y:S01]  /*1930*/  IADD3 R27, PT, PT, R2, 0x1440, RZ ;  /* 0x00001440021b7810 */ /* 0x001fe20007ffe0ff */
[C---:B---3--:R-:W-:Y:S01]  /*1940*/  FFMA R8, R14.reuse, R8, R29 ;  /* 0x000000080e087223 */ /* 0x048fe2000000001d */
[----:B------:R-:W-:-:S03]  /*1950*/  FFMA R28, R14, R9, R28 ;  /* 0x000000090e1c7223 */ /* 0x000fc6000000001c */
[----:B------:R-:W-:Y:S01]  /*1960*/  FFMA R26, R15, R9, R8 ;  /* 0x000000090f1a7223 */ /* 0x000fe20000000008 */
[----:B------:R-:W-:Y:S01]  /*1970*/  IMAD.WIDE.U32 R8, R27, 0x4, R16 ;  /* 0x000000041b087825 */ /* 0x000fe200078e0010 */
[----:B------:R-:W-:-:S03]  /*1980*/  IADD3 R27, PT, PT, R2, 0x14a0, RZ ;  /* 0x000014a0021b7810 */ /* 0x000fc60007ffe0ff */
[----:B-1----:R-:W-:Y:S01]  /*1990*/  FFMA R32, R14, R4, R25 ;  /* 0x000000040e207223 */ /* 0x002fe20000000019 */
[----:B------:R-:W3:Y:S01]  /*19a0*/  LDG.E.CONSTANT R18, desc[UR6][R8.64] ;  /* 0x0000000608127981 */ /* 0x000ee2000c1e9900 */
[----:B------:R-:W-:-:S04]  /*19b0*/  IMAD.WIDE.U32 R30, R27, 0x4, R16 ;  /* 0x000000041b1e7825 */ /* 0x000fc800078e0010 */
[-C--:B------:R-:W-:Y:S02]  /*19c0*/  FFMA R25, R14, R5.reuse, R24 ;  /* 0x000000050e197223 */ /* 0x080fe40000000018 */
[----:B------:R0:W3:Y:S01]  /*19d0*/  LDG.E.CONSTANT R14, desc[UR6][R30.64] ;  /* 0x000000061e0e7981 */ /* 0x0000e2000c1e9900 */
[C---:B------:R-:W-:Y:S01]  /*19e0*/  FFMA R28, R15.reuse, R10, R28 ;  /* 0x0000000a0f1c7223 */ /* 0x040fe2000000001c */
[C---:B------:R-:W-:Y:S01]  /*19f0*/  FFMA R24, R15.reuse, R5, R32 ;  /* 0x000000050f187223 */ /* 0x040fe20000000020 */
[----:B------:R-:W-:Y:S01]  /*1a00*/  FFMA R34, R15, R6, R25 ;  /* 0x000000060f227223 */ /* 0x000fe20000000019 */
[----:B------:R-:W-:-:S05]  /*1a10*/  IADD3 R15, PT, PT, R2, 0x1500, RZ ;  /* 0x00001500020f7810 */ /* 0x000fca0007ffe0ff */
[----:B0-----:R-:W-:Y:S01]  /*1a20*/  IMAD.WIDE.U32 R30, R15, 0x4, R16 ;  /* 0x000000040f1e7825 */ /* 0x001fe200078e0010 */
        /* <DEDUP_REMOVED lines=11> */
[----:B------:R-:W-:-:S04]  /*1ae0*/  IMAD.WIDE.U32 R4, R15, 0x4, R16 ;  /* 0x000000040f047825 */ /* 0x000fc800078e0010 */
[-C--:B0-----:R-:W-:Y:S01]  /*1af0*/  FFMA R33, R13, R9.reuse, R26 ;  /* 0x000000090d217223 */ /* 0x081fe2000000001a */
[----:B------:R-:W-:Y:S01]  /*1b00*/  IMAD.WIDE.U32 R26, R27, 0x4, R16 ;  /* 0x000000041b1a7825 */ /* 0x000fe200078e0010 */
[----:B------:R0:W4:Y:S03]  /*1b10*/  LDG.E.CONSTANT R15, desc[UR6][R4.64] ;  /* 0x00000006040f7981 */ /* 0x000126000c1e9900 */
[----:B------:R-:W-:Y:S02]  /*1b20*/  FFMA R24, R13, R8, R24 ;  /* 0x000000080d187223 */ /* 0x000fe40000000018 */
[----:B------:R0:W4:Y:S01]  /*1b30*/  LDG.E.CONSTANT R13, desc[UR6][R26.64] ;  /* 0x000000061a0d7981 */ /* 0x000122000c1e9900 */
[C---:B-1----:R-:W-:Y:S01]  /*1b40*/  FFMA R30, R20.reuse, R6, R25 ;  /* 0x00000006141e7223 */ /* 0x042fe20000000019 */
[C---:B------:R-:W-:Y:S01]  /*1b50*/  FFMA R25, R20.reuse, R9, R24 ;  /* 0x0000000914197223 */ /* 0x040fe20000000018 */
[----:B------:R-:W-:Y:S01]  /*1b60*/  FFMA R28, R20, R10, R33 ;  /* 0x0000000a141c7223 */ /* 0x000fe20000000021 */
[C---:B--2---:R-:W-:Y:S01]  /*1b70*/  FFMA R20, R22.reuse, R6, R29 ;  /* 0x0000000616147223 */ /* 0x044fe2000000001d */
[----:B------:R-:W-:Y:S01]  /*1b80*/  FFMA R30, R22, R7, R30 ;  /* 0x00000007161e7223 */ /* 0x000fe2000000001e */
[----:B------:R-:W-:Y:S01]  /*1b90*/  IADD3 R33, PT, PT, R2, 0x1620, RZ ;  /* 0x0000162002217810 */ /* 0x000fe20007ffe0ff */
[----:B0-----:R-:W0:Y:S01]  /*1ba0*/  LDS.128 R4, [UR4+0x170] ;  /* 0x00017004ff047984 */ /* 0x001e220008000c00 */
[----:B------:R-:W-:-:S03]  /*1bb0*/  FFMA R24, R22, R10, R25 ;  /* 0x0000000a16187223 */ /* 0x000fc60000000019 */
[----:B------:R-:W-:-:S04]  /*1bc0*/  IMAD.WIDE.U32 R32, R33, 0x4, R16 ;  /* 0x0000000421207825 */ /* 0x000fc800078e0010 */
[C---:B------:R-:W-:Y:S02]  /*1bd0*/  FFMA R25, R21.reuse, R8, R20 ;  /* 0x0000000815197223 */ /* 0x040fe40000000014 */
[----:B------:R-:W2:Y:S01]  /*1be0*/  LDG.E.CONSTANT R20, desc[UR6][R32.64] ;  /* 0x0000000620147981 */ /* 0x000ea2000c1e9900 */
[----:B------:R-:W-:Y:S01]  /*1bf0*/  IADD3 R31, PT, PT, R2, 0x1680, RZ ;  /* 0x00001680021f7810 */ /* 0x000fe20007ffe0ff */
[----:B------:R-:W-:-:S04]  /*1c00*/  FFMA R27, R21, R9, R30 ;  /* 0x00000009151b7223 */ /* 0x000fc8000000001e */
[----:B------:R-:W-:-:S04]  /*1c10*/  IMAD.WIDE.U32 R30, R31, 0x4, R16 ;  /* 0x000000041f1e7825 */ /* 0x000fc800078e0010 */
[----:B------:R-:W-:Y:S02]  /*1c20*/  FFMA R28, R22, R11, R28 ;  /* 0x0000000b161c7223 */ /* 0x000fe4000000001c */
[----:B------:R1:W2:Y:S01]  /*1c30*/  LDG.E.CONSTANT R22, desc[UR6][R30.64] ;  /* 0x000000061e167981 */ /* 0x0002a2000c1e9900 */
[----:B------:R-:W-:Y:S01]  /*1c40*/  FFMA R8, R12, R9, R25 ;  /* 0x000000090c087223 */ /* 0x000fe20000000019 */
[----:B------:R-:W-:Y:S01]  /*1c50*/  IADD3 R25, PT, PT, R2, 0x16e0, RZ ;  /* 0x000016e002197810 */ /* 0x000fe20007ffe0ff */
[----:B0-----:R-:W-:-:S04]  /*1c60*/  FFMA R9, R21, R4, R24 ;  /* 0x0000000415097223 */ /* 0x001fc80000000018 */
[----:B------:R-:W-:-:S06]  /*1c70*/  IMAD.WIDE.U32 R24, R25, 0x4, R16 ;  /* 0x0000000419187825 */ /* 0x000fcc00078e0010 */
[----:B------:R0:W2:Y:S01]  /*1c80*/  LDG.E.CONSTANT R24, desc[UR6][R24.64] ;  /* 0x0000000618187981 */ /* 0x0000a2000c1e9900 */
[CC--:B------:R-:W-:Y:S01]  /*1c90*/  FFMA R26, R12.reuse, R10.reuse, R27 ;  /* 0x0000000a0c1a7223 */ /* 0x0c0fe2000000001b */
[-C--:B------:R-:W-:Y:S01]  /*1ca0*/  FFMA R21, R21, R5.reuse, R28 ;  /* 0x0000000515157223 */ /* 0x080fe2000000001c */
[----:B------:R-:W-:Y:S01]  /*1cb0*/  FFMA R4, R12, R5, R9 ;  /* 0x000000050c047223 */ /* 0x000fe20000000009 */
[C---:B------:R-:W-:Y:S01]  /*1cc0*/  FFMA R27, R19.reuse, R10, R8 ;  /* 0x0000000a131b7223 */ /* 0x040fe20000000008 */
[C---:B------:R-:W-:Y:S01]  /*1cd0*/  FFMA R26, R19.reuse, R11, R26 ;  /* 0x0000000b131a7223 */ /* 0x040fe2000000001a */
[----:B------:R-:W-:Y:S01]  /*1ce0*/  IADD3 R29, PT, PT, R2, 0x1740, RZ ;  /* 0x00001740021d7810 */ /* 0x000fe20007ffe0ff */
[----:B------:R-:W3:Y:S01]  /*1cf0*/  LDS.128 R8, [UR4+0x180] ;  /* 0x00018004ff087984 */ /* 0x000ee20008000c00 */
[-C--:B------:R-:W-:Y:S01]  /*1d00*/  FFMA R12, R12, R6.reuse, R21 ;  /* 0x000000060c0c7223 */ /* 0x080fe20000000015 */
[----:B-1----:R-:W-:Y:S02]  /*1d10*/  FFMA R31, R19, R6, R4 ;  /* 0x00000006131f7223 */ /* 0x002fe40000000004 */
[----:B------:R-:W-:-:S04]  /*1d20*/  IMAD.WIDE.U32 R28, R29, 0x4, R16 ;  /* 0x000000041d1c7825 */ /* 0x000fc800078e0010 */
[----:B------:R-:W-:Y:S02]  /*1d30*/  FFMA R12, R19, R7, R12 ;  /* 0x00000007130c7223 */ /* 0x000fe4000000000c */
[----:B------:R-:W1:Y:S04]  /*1d40*/  LDS.128 R4, [UR4+0x190] ;  /* 0x00019004ff047984 */ /* 0x000e680008000c00 */
[----:B------:R1:W2:Y:S01]  /*1d50*/  LDG.E.CONSTANT R21, desc[UR6][R28.64] ;  /* 0x000000061c157981 */ /* 0x0002a2000c1e9900 */
[----:B------:R-:W-:Y:S01]  /*1d60*/  IADD3 R19, PT, PT, R2, 0x17a0, RZ ;  /* 0x000017a002137810 */ /* 0x000fe20007ffe0ff */
[C---:B---3--:R-:W-:Y:S01]  /*1d70*/  FFMA R27, R18.reuse, R8, R27 ;  /* 0x00000008121b7223 */ /* 0x048fe2000000001b */
[C---:B0-----:R-:W-:Y:S01]  /*1d80*/  FFMA R25, R18.reuse, R9, R26 ;  /* 0x0000000912197223 */ /* 0x041fe2000000001a */
[----:B-1----:R-:W-:-:S02]  /*1d90*/  FFMA R26, R18, R4, R31 ;  /* 0x00000004121a7223 */ /* 0x002fc4000000001f */
[----:B------:R-:W-:-:S04]  /*1da0*/  IMAD.WIDE.U32 R30, R19, 0x4, R16 ;  /* 0x00000004131e7825 */ /* 0x000fc800078e0010 */
[----:B------:R-:W-:Y:S01]  /*1db0*/  FFMA R8, R14, R9, R27 ;  /* 0x000000090e087223 */ /* 0x000fe2000000001b */
[----:B------:R-:W-:Y:S01]  /*1dc0*/  IADD3 R27, PT, PT, R2, 0x1800, RZ ;  /* 0x00001800021b7810 */ /* 0x000fe20007ffe0ff */
[----:B------:R0:W3:Y:S04]  /*1dd0*/  LDG.E.CONSTANT R19, desc[UR6][R30.64] ;  /* 0x000000061e137981 */ /* 0x0000e8000c1e9900 */
[----:B------:R-:W-:-:S04]  /*1de0*/  IMAD.WIDE.U32 R28, R27, 0x4, R16 ;  /* 0x000000041b1c7825 */ /* 0x000fc800078e0010 */
[-C--:B------:R-:W-:Y:S02]  /*1df0*/  FFMA R9, R18, R5.reuse, R12 ;  /* 0x0000000512097223 */ /* 0x080fe4000000000c */
[----:B------:R1:W3:Y:S01]  /*1e00*/  LDG.E.CONSTANT R12, desc[UR6][R28.64] ;  /* 0x000000061c0c7981 */ /* 0x0002e2000c1e9900 */
[C---:B------:R-:W-:Y:S01]  /*1e10*/  FFMA R18, R14.reuse, R10, R25 ;  /* 0x0000000a0e127223 */ /* 0x040fe20000000019 */
[C---:B------:R-:W-:Y:S01]  /*1e20*/  FFMA R26, R14.reuse, R5, R26 ;  /* 0x000000050e1a7223 */ /* 0x040fe2000000001a */
[----:B------:R-:W-:Y:S01]  /*1e30*/  FFMA R34, R14, R6, R9 ;  /* 0x000000060e227223 */ /* 0x000fe20000000009 */
[----:B0-----:R-:W-:-:S05]  /*1e40*/  IADD3 R31, PT, PT, R2, 0x1860, RZ ;  /* 0x00001860021f7810 */ /* 0x001fca0007ffe0ff */
        /* <DEDUP_REMOVED lines=8> */
[----:B------:R4:W3:Y:S01]  /*1ed0*/  LDG.E.CONSTANT R23, desc[UR6][R30.64] ;  /* 0x000000061e177981 */ /* 0x0008e2000c1e9900 */
[C---:B------:R-:W-:Y:S01]  /*1ee0*/  FFMA R32, R15.reuse, R4, R32 ;  /* 0x000000040f207223 */ /* 0x040fe20000000020 */
[----:B-1----:R-:W-:-:S03]  /*1ef0*/  FFMA R28, R15, R5, R14 ;  /* 0x000000050f1c7223 */ /* 0x002fc6000000000e */
[----:B------:R-:W-:Y:S01]  /*1f00*/  FFMA R25, R13, R5, R32 ;  /* 0x000000050d197223 */ /* 0x000fe20000000020 */
[----:B------:R-:W-:Y:S01]  /*1f10*/  IMAD.WIDE.U32 R4, R27, 0x4, R16 ;  /* 0x000000041b047825 */ /* 0x000fe200078e0010 */
[----:B------:R-:W-:-:S03]  /*1f20*/  IADD3 R27, PT, PT, R2, 0x1920, RZ ;  /* 0x00001920021b7810 */ /* 0x000fc60007ffe0ff */
[C---:B0-----:R-:W-:Y:S01]  /*1f30*/  FFMA R32, R15.reuse, R8, R18 ;  /* 0x000000080f207223 */ /* 0x041fe20000000012 */
[----:B------:R-:W-:Y:S01]  /*1f40*/  FFMA R15, R15, R9, R26 ;  /* 0x000000090f0f7223 */ /* 0x000fe2000000001a */
[----:B------:R0:W3:Y:S01]  /*1f50*/  LDG.E.CONSTANT R14, desc[UR6][R4.64] ;  /* 0x00000006040e7981 */ /* 0x0000e2000c1e9900 */
[----:B------:R-:W-:-:S05]  /*1f60*/  IMAD.WIDE.U32 R26, R27, 0x4, R16 ;  /* 0x000000041b1a7825 */ /* 0x000fca00078e0010 */
[----:B------:R1:W3:Y:S01]  /*1f70*/  LDG.E.CONSTANT R18, desc[UR6][R26.64] ;  /* 0x000000061a127981 */ /* 0x0002e2000c1e9900 */
[C---:B------:R-:W-:Y:S01]  /*1f80*/  FFMA R28, R13.reuse, R6, R28 ;  /* 0x000000060d1c7223 */ /* 0x040fe2000000001c */
[C---:B----4-:R-:W-:Y:S01]  /*1f90*/  FFMA R31, R13.reuse, R9, R32 ;  /* 0x000000090d1f7223 */ /* 0x050fe20000000020 */
[----:B------:R-:W-:Y:S01]  /*1fa0*/  FFMA R30, R13, R10, R15 ;  /* 0x0000000a0d1e7223 */ /* 0x000fe2000000000f */
[----:B------:R-:W-:-:S04]  /*1fb0*/  IMAD.WIDE.U32 R32, R33, 0x4, R16 ;  /* 0x0000000421207825 */ /* 0x000fc800078e0010 */
[C---:B--2---:R-:W-:Y:S01]  /*1fc0*/  FFMA R15, R20.reuse, R6, R25 ;  /* 0x00000006140f7223 */ /* 0x044fe20000000019 */
[C---:B------:R-:W-:Y:S02]  /*1fd0*/  FFMA R29, R20.reuse, R7, R28 ;  /* 0x00000007141d7223 */ /* 0x040fe4000000001c */
[----:B0-----:R-:W0:Y:S01]  /*1fe0*/  LDS.128 R4, [UR4+0x1b0] ;  /* 0x0001b004ff047984 */ /* 0x001e220008000c00 */
[C---:B------:R-:W-:Y:S01]  /*1ff0*/  FFMA R13, R20.reuse, R10, R31 ;  /* 0x0000000a140d7223 */ /* 0x040fe2000000001f */
[----:B------:R-:W-:Y:S02]  /*2000*/  FFMA R25, R20, R11, R30 ;  /* 0x0000000b14197223 */ /* 0x000fe4000000001e */
[----:B------:R2:W4:Y:S01]  /*2010*/  LDG.E.CONSTANT R20, desc[UR6][R32.64] ;  /* 0x0000000620147981 */ /* 0x000522000c1e9900 */
[----:B------:R-:W-:Y:S01]  /*2020*/  IADD3 R31, PT, PT, R2, 0x19e0, RZ ;  /* 0x000019e0021f7810 */ /* 0x000fe20007ffe0ff */
[----:B------:R-:W-:Y:S01]  /*2030*/  FFMA R15, R22, R8, R15 ;  /* 0x00000008160f7223 */ /* 0x000fe2000000000f */
[----:B-1----:R-:W-:-:S03]  /*2040*/  IADD3 R27, PT, PT, R2, 0x1a40, RZ ;  /* 0x00001a40021b7810 */ /* 0x002fc60007ffe0ff */
[----:B------:R-:W-:-:S04]  /*2050*/  IMAD.WIDE.U32 R30, R31, 0x4, R16 ;  /* 0x000000041f1e7825 */ /* 0x000fc800078e0010 */
[----:B------:R-:W-:Y:S01]  /*2060*/  FFMA R29, R22, R9, R29 ;  /* 0x00000009161d7223 */ /* 0x000fe2000000001d */
[----:B------:R-:W-:-:S04]  /*2070*/  IMAD.WIDE.U32 R26, R27, 0x4, R16 ;  /* 0x000000041b1a7825 */ /* 0x000fc800078e0010 */
[----:B------:R-:W-:Y:S02]  /*2080*/  FFMA R8, R24, R9, R15 ;  /* 0x0000000918087223 */ /* 0x000fe4000000000f */
[----:B------:R1:W4:Y:S01]  /*2090*/  LDG.E.CONSTANT R15, desc[UR6][R30.64] ;  /* 0x000000061e0f7981 */ /* 0x000322000c1e9900 */
[----:B0-----:R-:W-:-:S03]  /*20a0*/  FFMA R9, R22, R4, R13 ;  /* 0x0000000416097223 */ /* 0x001fc6000000000d */
[----:B------:R0:W4:Y:S01]  /*20b0*/  LDG.E.CONSTANT R13, desc[UR6][R26.64] ;  /* 0x000000061a0d7981 */ /* 0x000122000c1e9900 */
[-C--:B------:R-:W-:Y:S01]  /*20c0*/  FFMA R28, R24, R10.reuse, R29 ;  /* 0x0000000a181c7223 */ /* 0x080fe2000000001d */
[-C--:B------:R-:W-:Y:S01]  /*20d0*/  FFMA R25, R22, R5.reuse, R25 ;  /* 0x0000000516197223 */ /* 0x080fe20000000019 */
[----:B--2---:R-:W-:Y:S01]  /*20e0*/  FFMA R32, R24, R5, R9 ;  /* 0x0000000518207223 */ /* 0x004fe20000000009 */
[----:B------:R-:W-:Y:S01]  /*20f0*/  IADD3 R5, PT, PT, R2, 0x1aa0, RZ ;  /* 0x00001aa002057810 */ /* 0x000fe20007ffe0ff */
[C---:B------:R-:W-:Y:S01]  /*2100*/  FFMA R4, R21.reuse, R10, R8 ;  /* 0x0000000a15047223 */ /* 0x040fe20000000008 */
[----:B------:R-:W-:Y:S02]  /*2110*/  FFMA R28, R21, R11, R28 ;  /* 0x0000000b151c7223 */ /* 0x000fe4000000001c */
[----:B------:R-:W3:Y:S01]  /*2120*/  LDS.128 R8, [UR4+0x1c0] ;  /* 0x0001c004ff087984 */ /* 0x000ee20008000c00 */
[----:B-1----:R-:W-:-:S05]  /*2130*/  IMAD.WIDE.U32 R30, R5, 0x4, R16 ;  /* 0x00000004051e7825 */ /* 0x002fca00078e0010 */
[----:B------:R1:W2:Y:S01]  /*2140*/  LDG.E.CONSTANT R22, desc[UR6][R30.64] ;  /* 0x000000061e167981 */ /* 0x0002a2000c1e9900 */
[-C--:B------:R-:W-:Y:S01]  /*2150*/  FFMA R34, R24, R6.reuse, R25 ;  /* 0x0000000618227223 */ /* 0x080fe20000000019 */
[C---:B------:R-:W-:Y:S01]  /*2160*/  FFMA R24, R21.reuse, R6, R32 ;  /* 0x0000000615187223 */ /* 0x040fe20000000020 */
[C---:B0-----:R-:W-:Y:S02]  /*2170*/  IADD3 R27, PT, PT, R2.reuse, 0x1b00, RZ ;  /* 0x00001b00021b7810 */ /* 0x041fe40007ffe0ff */
[----:B------:R-:W-:Y:S01]  /*2180*/  FFMA R26, R21, R7, R34 ;  /* 0x00000007151a7223 */ /* 0x000fe20000000022 */
[----:B------:R-:W-:-:S05]  /*2190*/  IADD3 R29, PT, PT, R2, 0x1b60, RZ ;  /* 0x00001b60021d7810 */ /* 0x000fca0007ffe0ff */
[----:B-1----:R-:W-:-:S04]  /*21a0*/  IMAD.WIDE.U32 R30, R29, 0x4, R16 ;  /* 0x000000041d1e7825 */ /* 0x002fc800078e0010 */
[C---:B---3--:R-:W-:Y:S01]  /*21b0*/  FFMA R21, R19.reuse, R8, R4 ;  /* 0x0000000813157223 */ /* 0x048fe20000000004 */
[-C--:B------:R-:W-:Y:S01]  /*21c0*/  FFMA R25, R19, R9.reuse, R28 ;  /* 0x0000000913197223 */ /* 0x080fe2000000001c */
[----:B------:R-:W0:Y:S02]  /*21d0*/  LDS.128 R4, [UR4+0x1d0] ;  /* 0x0001d004ff047984 */ /* 0x000e240008000c00 */
[----:B------:R-:W-:Y:S01]  /*21e0*/  FFMA R28, R12, R9, R21 ;  /* 0x000000090c1c7223 */ /* 0x000fe20000000015 */
[----:B------:R-:W-:-:S05]  /*21f0*/  IMAD.WIDE.U32 R8, R27, 0x4, R16 ;  /* 0x000000041b087825 */ /* 0x000fca00078e0010 */
[----:B------:R1:W3:Y:S01]  /*2200*/  LDG.E.CONSTANT R21, desc[UR6][R8.64] ;  /* 0x0000000608157981 */ /* 0x0002e2000c1e9900 */
[C---:B0-----:R-:W-:Y:S01]  /*2210*/  FFMA R24, R19.reuse, R4, R24 ;  /* 0x0000000413187223 */ /* 0x041fe20000000018 */
[-C--:B------:R-:W-:Y:S02]  /*2220*/  FFMA R27, R19, R5.reuse, R26 ;  /* 0x00000005131b7223 */ /* 0x080fe4000000001a */
[----:B------:R0:W3:Y:S01]  /*2230*/  LDG.E.CONSTANT R19, desc[UR6][R30.64] ;  /* 0x000000061e137981 */ /* 0x0000e2000c1e9900 */
[C---:B------:R-:W-:Y:S01]  /*2240*/  FFMA R26, R12.reuse, R10, R25 ;  /* 0x0000000a0c1a7223 */ /* 0x040fe20000000019 */
[C---:B------:R-:W-:Y:S01]  /*2250*/  FFMA R24, R12.reuse, R5, R24 ;  /* 0x000000050c187223 */ /* 0x040fe20000000018 */
[----:B------:R-:W-:Y:S01]  /*2260*/  FFMA R12, R12, R6, R27 ;  /* 0x000000060c0c7223 */ /* 0x000fe2000000001b */
[C---:B------:R-:W-:Y:S02]  /*2270*/  IADD3 R33, PT, PT, R2.reuse, 0x1c20, RZ ;  /* 0x00001c2002217810 */ /* 0x040fe40007ffe0ff */
[----:B------:R-:W-:Y:S01]  /*2280*/  IADD3 R35, PT, PT, R2, 0x1c80, RZ ;  /* 0x00001c8002237810 */ /* 0x000fe20007ffe0ff */
[C---:B------:R-:W-:Y:S01]  /*2290*/  FFMA R29, R23.reuse, R10, R28 ;  /* 0x0000000a171d7223 */ /* 0x040fe2000000001c */
[----:B------:R-:W-:-:S02]  /*22a0*/  FFMA R25, R23, R11, R26 ;  /* 0x0000000b17197223 */ /* 0x000fc4000000001a */
[----:B-1----:R-:W1:Y:S01]  /*22b0*/  LDS.128 R8, [UR4+0x1e0] ;  /* 0x0001e004ff087984 */ /* 0x002e620008000c00 */
[C---:B------:R-:W-:Y:S01]  /*22c0*/  FFMA R27, R23.reuse, R6, R24 ;  /* 0x00000006171b7223 */ /* 0x040fe20000000018 */
[----:B------:R-:W-:Y:S01]  /*22d0*/  FFMA R24, R23, R7, R12 ;  /* 0x0000000717187223 */ /* 0x000fe2000000000c */
[----:B------:R-:W-:-:S05]  /*22e0*/  IADD3 R23, PT, PT, R2, 0x1bc0, RZ ;  /* 0x00001bc002177810 */ /* 0x000fca0007ffe0ff */
[----:B0-----:R-:W-:-:S05]  /*22f0*/  IMAD.WIDE.U32 R30, R23, 0x4, R16 ;  /* 0x00000004171e7825 */ /* 0x001fca00078e0010 */
[----:B------:R4:W3:Y:S01]  /*2300*/  LDG.E.CONSTANT R23, desc[UR6][R30.64] ;  /* 0x000000061e177981 */ /* 0x0008e2000c1e9900 */
[C---:B------:R-:W-:Y:S01]  /*2310*/  FFMA R29, R14.reuse, R4, R29 ;  /* 0x000000040e1d7223 */ /* 0x040fe2000000001d */
[CC--:B------:R-:W-:Y:S01]  /*2320*/  FFMA R25, R14.reuse, R5.reuse, R25 ;  /* 0x000000050e197223 */ /* 0x0c0fe20000000019 */
[----:B-1----:R-:W-:Y:S02]  /*2330*/  FFMA R28, R14, R8, R27 ;  /* 0x000000080e1c7223 */ /* 0x002fe4000000001b */
[----:B------:R-:W-:Y:S01]  /*2340*/  FFMA R29, R18, R5, R29 ;  /* 0x00000005121d7223 */ /* 0x000fe2000000001d */
[----:B------:R-:W-:-:S04]  /*2350*/  IMAD.WIDE.U32 R4, R33, 0x4, R16 ;  /* 0x0000000421047825 */ /* 0x000fc800078e0010 */
[----:B------:R-:W-:Y:S01]  /*2360*/  IMAD.WIDE.U32 R26, R35, 0x4, R16 ;  /* 0x00000004231a7825 */ /* 0x000fe200078e0010 */
[----:B------:R0:W3:Y:S03]  /*2370*/  LDG.E.CONSTANT R12, desc[UR6][R4.64] ;  /* 0x00000006040c7981 */ /* 0x0000e6000c1e9900 */
[-C--:B------:R-:W-:Y:S02]  /*2380*/  FFMA R33, R14, R9.reuse, R24 ;  /* 0x000000090e217223 */ /* 0x080fe40000000018 */
[----:B------:R1:W3:Y:S01]  /*2390*/  LDG.E.CONSTANT R14, desc[UR6][R26.64] ;  /* 0x000000061a0e7981 */ /* 0x0002e2000c1e9900 */
[C---:B------:R-:W-:Y:S01]  /*23a0*/  FFMA R24, R18.reuse, R6, R25 ;  /* 0x0000000612187223 */ /* 0x040fe20000000019 */
[C---:B------:R-:W-:Y:S01]  /*23b0*/  FFMA R25, R18.reuse, R9, R28 ;  /* 0x0000000912197223 */ /* 0x040fe2000000001c */
[----:B------:R-:W-:Y:S01]  /*23c0*/  FFMA R28, R18, R10, R33 ;  /* 0x0000000a121c7223 */ /* 0x000fe20000000021 */
[C---:B----4-:R-:W-:Y:S01]  /*23d0*/  FFMA R30, R20.reuse, R6, R29 ;  /* 0x00000006141e7223 */ /* 0x050fe2000000001d */
[C---:B------:R-:W-:Y:S01]  /*23e0*/  FFMA R18, R20.reuse, R7, R24 ;  /* 0x0000000714127223 */ /* 0x040fe20000000018 */
[----:B------:R-:W-:Y:S01]  /*23f0*/  FFMA R24, R20, R10, R25 ;  /* 0x0000000a14187223 */ /* 0x000fe20000000019 */
[----:B0-----:R-:W0:Y:S01]  /*2400*/  LDS.128 R4, [UR4+0x1f0] ;  /* 0x0001f004ff047984 */ /* 0x001e220008000c00 */
[----:B------:R-:W-:Y:S01]  /*2410*/  IADD3 R25, PT, PT, R2, 0x1ce0, RZ ;  /* 0x00001ce002197810 */ /* 0x000fe20007ffe0ff */
[----:B------:R-:W-:-:S04]  /*2420*/  FFMA R28, R20, R11, R28 ;  /* 0x0000000b141c7223 */ /* 0x000fc8000000001c */
[----:B-1----:R-:W-:-:S05]  /*2430*/  IMAD.WIDE.U32 R26, R25, 0x4, R16 ;  /* 0x00000004191a7825 */ /* 0x002fca00078e0010 */
[----:B------:R1:W4:Y:S01]  /*2440*/  LDG.E.CONSTANT R20, desc[UR6][R26.64] ;  /* 0x000000061a147981 */ /* 0x000322000c1e9900 */
[C---:B------:R-:W-:Y:S02]  /*2450*/  IADD3 R31, PT, PT, R2.reuse, 0x1d40, RZ ;  /* 0x00001d40021f7810 */ /* 0x040fe40007ffe0ff */
[----:B------:R-:W-:Y:S01]  /*2460*/  IADD3 R25, PT, PT, R2, 0x1da0, RZ ;  /* 0x00001da002197810 */ /* 0x000fe20007ffe0ff */
[C---:B------:R-:W-:Y:S01]  /*2470*/  FFMA R30, R15.reuse, R8, R30 ;  /* 0x000000080f1e7223 */ /* 0x040fe2000000001e */
[----:B------:R-:W-:-:S03]  /*2480*/  FFMA R8, R15, R9, R18 ;  /* 0x000000090f087223 */ /* 0x000fc60000000012 */
[----:B------:R-:W-:Y:S01]  /*2490*/  FFMA R9, R13, R9, R30 ;  /* 0x000000090d097223 */ /* 0x000fe2000000001e */
[----:B------:R-:W-:-:S05]  /*24a0*/  IMAD.WIDE.U32 R30, R31, 0x4, R16 ;  /* 0x000000041f1e7825 */ /* 0x000fca00078e0010 */
[----:B------:R1:W4:Y:S01]  /*24b0*/  LDG.E.CONSTANT R18, desc[UR6][R30.64] ;  /* 0x000000061e127981 */ /* 0x000322000c1e9900 */
[----:B0-----:R-:W-:Y:S01]  /*24c0*/  FFMA R32, R15, R4, R24 ;  /* 0x000000040f207223 */ /* 0x001fe20000000018 */
[----:B------:R-:W-:-:S06]  /*24d0*/  IMAD.WIDE.U32 R24, R25, 0x4, R16 ;  /* 0x0000000419187825 */ /* 0x000fcc00078e0010 */
[----:B------:R-:W4:Y:S01]  /*24e0*/  LDG.E.CONSTANT R24, desc[UR6][R24.64] ;  /* 0x0000000618187981 */ /* 0x000f22000c1e9900 */
[-C--:B------:R-:W-:Y:S01]  /*24f0*/  FFMA R8, R13, R10.reuse, R8 ;  /* 0x0000000a0d087223 */ /* 0x080fe20000000008 */
[----:B--2---:R-:W-:-:S03]  /*2500*/  FFMA R4, R22, R10, R9 ;  /* 0x0000000a16047223 */ /* 0x004fc60000000009 */
[----:B-1----:R-:W-:Y:S02]  /*2510*/  FFMA R26, R22, R11, R8 ;  /* 0x0000000b161a7223 */ /* 0x002fe40000000008 */
[----:B------:R-:W3:Y:S01]  /*2520*/  LDS.128 R8, [UR4+0x200] ;  /* 0x00020004ff087984 */ /* 0x000ee20008000c00 */
        /* <DEDUP_REMOVED lines=8> */
[----:B------:R-:W-:-:S05]  /*25b0*/  IADD3 R31, PT, PT, R2, 0x1e60, RZ ;  /* 0x00001e60021f7810 */ /* 0x000fca0007ffe0ff */
[----:B------:R-:W-:-:S04]  /*25c0*/  IMAD.WIDE.U32 R30, R31, 0x4, R16 ;  /* 0x000000041f1e7825 */ /* 0x000fc800078e0010 */
[C---:B---3--:R-:W-:Y:S02]  /*25d0*/  FFMA R8, R21.reuse, R8, R4 ;  /* 0x0000000815087223 */ /* 0x048fe40000000004 */
[----:B------:R-:W1:Y:S01]  /*25e0*/  LDS.128 R4, [UR4+0x210] ;  /* 0x00021004ff047984 */ /* 0x000e620008000c00 */
[-C--:B------:R-:W-:Y:S01]  /*25f0*/  FFMA R26, R21, R9.reuse, R26 ;  /* 0x00000009151a7223 */ /* 0x080fe2000000001a */
[----:B------:R-:W-:Y:S01]  /*2600*/  FFMA R8, R19, R9, R8 ;  /* 0x0000000913087223 */ /* 0x000fe20000000008 */
[----:B------:R-:W-:-:S05]  /*2610*/  IADD3 R9, PT, PT, R2, 0x1ec0, RZ ;  /* 0x00001ec002097810 */ /* 0x000fca0007ffe0ff */
[----:B0-----:R-:W-:-:S04]  /*2620*/  IMAD.WIDE.U32 R28, R9, 0x4, R16 ;  /* 0x00000004091c7825 */ /* 0x001fc800078e0010 */
[C---:B-1----:R-:W-:Y:S02]  /*2630*/  FFMA R32, R21.reuse, R4, R13 ;  /* 0x0000000415207223 */ /* 0x042fe4000000000d */
[----:B------:R0:W3:Y:S01]  /*2640*/  LDG.E.CONSTANT R13, desc[UR6][R30.64] ;  /* 0x000000061e0d7981 */ /* 0x0000e2000c1e9900 */
[----:B------:R-:W-:-:S03]  /*2650*/  FFMA R21, R21, R5, R22 ;  /* 0x0000000515157223 */ /* 0x000fc60000000016 */
[----:B------:R1:W3:Y:S01]  /*2660*/  LDG.E.CONSTANT R22, desc[UR6][R28.64] ;  /* 0x000000061c167981 */ /* 0x0002e2000c1e9900 */
[C---:B------:R-:W-:Y:S01]  /*2670*/  FFMA R26, R19.reuse, R10, R26 ;  /* 0x0000000a131a7223 */ /* 0x040fe2000000001a */
[C---:B------:R-:W-:Y:S01]  /*2680*/  FFMA R25, R19.reuse, R5, R32 ;  /* 0x0000000513197223 */ /* 0x040fe20000000020 */
[----:B------:R-:W-:Y:S01]  /*2690*/  FFMA R32, R19, R6, R21 ;  /* 0x0000000613207223 */ /* 0x000fe20000000015 */
[----:B0-----:R-:W-:-:S05]  /*26a0*/  IADD3 R31, PT, PT, R2, 0x1f20, RZ ;  /* 0x00001f20021f7810 */ /* 0x001fca0007ffe0ff */
[----:B------:R-:W-:Y:S01]  /*26b0*/  IMAD.WIDE.U32 R30, R31, 0x4, R16 ;  /* 0x000000041f1e7825 */ /* 0x000fe200078e0010 */
[----:B-1----:R-:W-:-:S03]  /*26c0*/  IADD3 R29, PT, PT, R2, 0x1f80, RZ ;  /* 0x00001f80021d7810 */ /* 0x002fc60007ffe0ff */
[C---:B------:R-:W-:Y:S01]  /*26d0*/  FFMA R19, R23.reuse, R10, R8 ;  /* 0x0000000a17137223 */ /* 0x040fe20000000008 */
[C---:B------:R-:W-:Y:S02]  /*26e0*/  FFMA R21, R23.reuse, R11, R26 ;  /* 0x0000000b17157223 */ /* 0x040fe4000000001a */
[----:B------:R-:W0:Y:S01]  /*26f0*/  LDS.128 R8, [UR4+0x220] ;  /* 0x00022004ff087984 */ /* 0x000e220008000c00 */
[C---:B------:R-:W-:Y:S01]  /*2700*/  FFMA R25, R23.reuse, R6, R25 ;  /* 0x0000000617197223 */ /* 0x040fe20000000019 */
[----:B------:R-:W-:Y:S02]  /*2710*/  FFMA R26, R23, R7, R32 ;  /* 0x00000007171a7223 */ /* 0x000fe40000000020 */
[----:B------:R1:W3:Y:S01]  /*2720*/  LDG.E.CONSTANT R23, desc[UR6][R30.64] ;  /* 0x000000061e177981 */ /* 0x0002e2000c1e9900 */
[C---:B------:R-:W-:Y:S01]  /*2730*/  FFMA R19, R12.reuse, R4, R19 ;  /* 0x000000040c137223 */ /* 0x040fe20000000013 */
[----:B------:R-:W-:-:S03]  /*2740*/  FFMA R21, R12, R5, R21 ;  /* 0x000000050c157223 */ /* 0x000fc60000000015 */
[----:B------:R-:W-:Y:S01]  /*2750*/  FFMA R27, R14, R5, R19 ;  /* 0x000000050e1b7223 */ /* 0x000fe20000000013 */
[----:B------:R-:W-:-:S05]  /*2760*/  IMAD.WIDE.U32 R4, R29, 0x4, R16 ;  /* 0x000000041d047825 */ /* 0x000fca00078e0010 */
[----:B------:R1:W3:Y:S01]  /*2770*/  LDG.E.CONSTANT R19, desc[UR6][R4.64] ;  /* 0x0000000604137981 */ /* 0x0002e2000c1e9900 */
[----:B------:R-:W-:Y:S01]  /*2780*/  IADD3 R29, PT, PT, R2, 0x1fe0, RZ ;  /* 0x00001fe0021d7810 */ /* 0x000fe20007ffe0ff */
[C---:B0-----:R-:W-:Y:S01]  /*2790*/  FFMA R32, R12.reuse, R8, R25 ;  /* 0x000000080c207223 */ /* 0x041fe20000000019 */
[----:B------:R-:W-:-:S03]  /*27a0*/  FFMA R25, R12, R9, R26 ;  /* 0x000000090c197223 */ /* 0x000fc6000000001a */
[----:B------:R-:W-:-:S04]  /*27b0*/  IMAD.WIDE.U32 R28, R29, 0x4, R16 ;  /* 0x000000041d1c7825 */ /* 0x000fc800078e0010 */
[-C--:B------:R-:W-:Y:S01]  /*27c0*/  FFMA R26, R14, R6.reuse, R21 ;  /* 0x000000060e1a7223 */ /* 0x080fe20000000015 */
[----:B------:R0:W3:Y:S01]  /*27d0*/  LDG.E.CONSTANT R12, desc[UR6][R28.64] ;  /* 0x000000061c0c7981 */ /* 0x0000e2000c1e9900 */
[C---:B----4-:R-:W-:Y:S02]  /*27e0*/  FFMA R21, R20.reuse, R6, R27 ;  /* 0x0000000614157223 */ /* 0x050fe4000000001b */
[----:B-1----:R-:W-:Y:S02]  /*27f0*/  FFMA R31, R20, R7, R26 ;  /* 0x00000007141f7223 */ /* 0x002fe4000000001a */
[----:B------:R-:W1:Y:S01]  /*2800*/  LDS.128 R4, [UR4+0x230] ;  /* 0x00023004ff047984 */ /* 0x000e620008000c00 */
[----:B------:R-:W-:-:S04]  /*2810*/  FFMA R33, R14, R9, R32 ;  /* 0x000000090e217223 */ /* 0x000fc80000000020 */
[----:B------:R-:W-:Y:S01]  /*2820*/  FFMA R27, R20, R10, R33 ;  /* 0x0000000a141b7223 */ /* 0x000fe20000000021 */
[C---:B------:R-:W-:Y:S02]  /*2830*/  IADD3 R33, PT, PT, R2.reuse, 0x2040, RZ ;  /* 0x0000204002217810 */ /* 0x040fe40007ffe0ff */
[----:B------:R-:W-:-:S03]  /*2840*/  IADD3 R37, PT, PT, R2, 0x20a0, RZ ;  /* 0x000020a002257810 */ /* 0x000fc60007ffe0ff */
[----:B------:R-:W-:-:S04]  /*2850*/  IMAD.WIDE.U32 R32, R33, 0x4, R16 ;  /* 0x0000000421207825 */ /* 0x000fc800078e0010 */
[----:B------:R-:W-:Y:S01]  /*2860*/  FFMA R14, R14, R10, R25 ;  /* 0x0000000a0e0e7223 */ /* 0x000fe20000000019 */
[C---:B------:R-:W-:Y:S01]  /*2870*/  FFMA R35, R18.reuse, R8, R21 ;  /* 0x0000000812237223 */ /* 0x040fe20000000015 */
[-C--:B0-----:R-:W-:Y:S01]  /*2880*/  FFMA R29, R18, R9.reuse, R31 ;  /* 0x00000009121d7223 */ /* 0x081fe2000000001f */
[----:B------:R-:W-:Y:S01]  /*2890*/  IMAD.WIDE.U32 R30, R37, 0x4, R16 ;  /* 0x00000004251e7825 */ /* 0x000fe200078e0010 */
[----:B------:R0:W4:Y:S03]  /*28a0*/  LDG.E.CONSTANT R21, desc[UR6][R32.64] ;  /* 0x0000000620157981 */ /* 0x000126000c1e9900 */
[----:B------:R-:W-:Y:S01]  /*28b0*/  FFMA R8, R24, R9, R35 ;  /* 0x0000000918087223 */ /* 0x000fe20000000023 */
[----:B------:R-:W-:Y:S01]  /*28c0*/  IADD3 R35, PT, PT, R2, 0x2100, RZ ;  /* 0x0000210002237810 */ /* 0x000fe20007ffe0ff */
[----:B------:R-:W-:Y:S02]  /*28d0*/  FFMA R25, R20, R11, R14 ;  /* 0x0000000b14197223 */ /* 0x000fe4000000000e */
[----:B------:R2:W4:Y:S01]  /*28e0*/  LDG.E.CONSTANT R20, desc[UR6][R30.64] ;  /* 0x000000061e147981 */ /* 0x000522000c1e9900 */
[----:B-1----:R-:W-:Y:S01]  /*28f0*/  FFMA R9, R18, R4, R27 ;  /* 0x0000000412097223 */ /* 0x002fe2000000001b */
[----:B------:R-:W-:-:S05]  /*2900*/  IMAD.WIDE.U32 R26, R35, 0x4, R16 ;  /* 0x00000004231a7825 */ /* 0x000fca00078e0010 */
[----:B------:R1:W4:Y:S01]  /*2910*/  LDG.E.CONSTANT R14, desc[UR6][R26.64] ;  /* 0x000000061a0e7981 */ /* 0x000322000c1e9900 */
[CC--:B------:R-:W-:Y:S01]  /*2920*/  FFMA R28, R24.reuse, R10.reuse, R29 ;  /* 0x0000000a181c7223 */ /* 0x0c0fe2000000001d */
[-C--:B0-----:R-:W-:Y:S01]  /*2930*/  FFMA R32, R24, R5.reuse, R9 ;  /* 0x0000000518207223 */ /* 0x081fe20000000009 */
[----:B------:R-:W-:Y:S01]  /*2940*/  FFMA R25, R18, R5, R25 ;  /* 0x0000000512197223 */ /* 0x000fe20000000019 */
[----:B------:R-:W-:Y:S01]  /*2950*/  IADD3 R5, PT, PT, R2, 0x2160, RZ ;  /* 0x0000216002057810 */ /* 0x000fe20007ffe0ff */
[C---:B--2---:R-:W-:Y:S01]  /*2960*/  FFMA R4, R15.reuse, R10, R8 ;  /* 0x0000000a0f047223 */ /* 0x044fe20000000008 */
[----:B------:R-:W-:Y:S02]  /*2970*/  FFMA R28, R15, R11, R28 ;  /* 0x0000000b0f1c7223 */ /* 0x000fe4000000001c */
[----:B------:R-:W3:Y:S01]  /*2980*/  LDS.128 R8, [UR4+0x240] ;  /* 0x00024004ff087984 */ /* 0x000ee20008000c00 */
[----:B------:R-:W-:-:S05]  /*2990*/  IMAD.WIDE.U32 R30, R5, 0x4, R16 ;  /* 0x00000004051e7825 */ /* 0x000fca00078e0010 */
[----:B------:R0:W2:Y:S01]  /*29a0*/  LDG.E.CONSTANT R18, desc[UR6][R30.64] ;  /* 0x000000061e127981 */ /* 0x0000a2000c1e9900 */
[-C--:B------:R-:W-:Y:S01]  /*29b0*/  FFMA R34, R24, R6.reuse, R25 ;  /* 0x0000000618227223 */ /* 0x080fe20000000019 */
[----:B------:R-:W-:-:S03]  /*29c0*/  FFMA R24, R15, R6, R32 ;  /* 0x000000060f187223 */ /* 0x000fc60000000020 */
[----:B-1----:R-:W-:Y:S01]  /*29d0*/  FFMA R26, R15, R7, R34 ;  /* 0x000000070f1a7223 */ /* 0x002fe20000000022 */
[C---:B------:R-:W-:Y:S02]  /*29e0*/  IADD3 R27, PT, PT, R2.reuse, 0x21c0, RZ ;  /* 0x000021c0021b7810 */ /* 0x040fe40007ffe0ff */
[----:B------:R-:W-:-:S05]  /*29f0*/  IADD3 R29, PT, PT, R2, 0x2220, RZ ;  /* 0x00002220021d7810 */ /* 0x000fca0007ffe0ff */
[----:B0-----:R-:W-:Y:S01]  /*2a00*/  IMAD.WIDE.U32 R30, R29, 0x4, R16 ;  /* 0x000000041d1e7825 */ /* 0x001fe200078e0010 */
[----:B------:R-:W-:-:S03]  /*2a10*/  IADD3 R29, PT, PT, R2, 0x2340, RZ ;  /* 0x00002340021d7810 */ /* 0x000fc60007ffe0ff */
[C---:B---3--:R-:W-:Y:S02]  /*2a20*/  FFMA R15, R13.reuse, R8, R4 ;  /* 0x000000080d0f7223 */ /* 0x048fe40000000004 */
[----:B------:R-:W0:Y:S01]  /*2a30*/  LDS.128 R4, [UR4+0x250] ;  /* 0x00025004ff047984 */ /* 0x000e220008000c00 */
[-C--:B------:R-:W-:Y:S01]  /*2a40*/  FFMA R25, R13, R9.reuse, R28 ;  /* 0x000000090d197223 */ /* 0x080fe2000000001c */
[----:B------:R-:W-:Y:S01]  /*2a50*/  FFMA R28, R22, R9, R15 ;  /* 0x00000009161c7223 */ /* 0x000fe2000000000f */
[----:B------:R-:W-:-:S05]  /*2a60*/  IMAD.WIDE.U32 R8, R27, 0x4, R16 ;  /* 0x000000041b087825 */ /* 0x000fca00078e0010 */
[----:B------:R1:W3:Y:S01]  /*2a70*/  LDG.E.CONSTANT R15, desc[UR6][R8.64] ;  /* 0x00000006080f7981 */ /* 0x0002e2000c1e9900 */
[C---:B0-----:R-:W-:Y:S01]  /*2a80*/  FFMA R24, R13.reuse, R4, R24 ;  /* 0x000000040d187223 */ /* 0x041fe20000000018 */
[-C--:B------:R-:W-:Y:S01]  /*2a90*/  FFMA R27, R13, R5.reuse, R26 ;  /* 0x000000050d1b7223 */ /* 0x080fe2000000001a */
[C---:B------:R-:W-:Y:S01]  /*2aa0*/  FFMA R26, R22.reuse, R10, R25 ;  /* 0x0000000a161a7223 */ /* 0x040fe20000000019 */
[----:B------:R0:W3:Y:S01]  /*2ab0*/  LDG.E.CONSTANT R13, desc[UR6][R30.64] ;  /* 0x000000061e0d7981 */ /* 0x0000e2000c1e9900 */
[C---:B------:R-:W-:Y:S01]  /*2ac0*/  FFMA R25, R22.reuse, R5, R24 ;  /* 0x0000000516197223 */ /* 0x040fe20000000018 */
[----:B------:R-:W-:Y:S01]  /*2ad0*/  FFMA R32, R22, R6, R27 ;  /* 0x0000000616207223 */ /* 0x000fe2000000001b */
[C---:B------:R-:W-:Y:S01]  /*2ae0*/  FFMA R22, R23.reuse, R11, R26 ;  /* 0x0000000b17167223 */ /* 0x040fe2000000001a */
[C---:B------:R-:W-:Y:S01]  /*2af0*/  FFMA R24, R23.reuse, R10, R28 ;  /* 0x0000000a17187223 */ /* 0x040fe2000000001c */
[C---:B------:R-:W-:Y:S01]  /*2b00*/  FFMA R26, R23.reuse, R6, R25 ;  /* 0x00000006171a7223 */ /* 0x040fe20000000019 */
[----:B-1----:R-:W1:Y:S01]  /*2b10*/  LDS.128 R8, [UR4+0x260] ;  /* 0x00026004ff087984 */ /* 0x002e620008000c00 */
[----:B------:R-:W-:Y:S01]  /*2b20*/  IADD3 R25, PT, PT, R2, 0x2280, RZ ;  /* 0x0000228002197810 */ /* 0x000fe20007ffe0ff */
[----:B------:R-:W-:-:S04]  /*2b30*/  FFMA R28, R23, R7, R32 ;  /* 0x00000007171c7223 */ /* 0x000fc80000000020 */
[----:B0-----:R-:W-:Y:S01]  /*2b40*/  IMAD.WIDE.U32 R30, R25, 0x4, R16 ;  /* 0x00000004191e7825 */ /* 0x001fe200078e0010 */
[----:B------:R-:W-:-:S03]  /*2b50*/  IADD3 R27, PT, PT, R2, 0x22e0, RZ ;  /* 0x000022e0021b7810 */ /* 0x000fc60007ffe0ff */
[C---:B------:R-:W-:Y:S02]  /*2b60*/  FFMA R23, R19.reuse, R4, R24 ;  /* 0x0000000413177223 */ /* 0x040fe40000000018 */
[----:B------:R0:W3:Y:S01]  /*2b70*/  LDG.E.CONSTANT R24, desc[UR6][R30.64] ;  /* 0x000000061e187981 */ /* 0x0000e2000c1e9900 */
[-C--:B------:R-:W-:Y:S01]  /*2b80*/  FFMA R25, R19, R5.reuse, R22 ;  /* 0x0000000513197223 */ /* 0x080fe20000000016 */
[----:B------:R-:W-:Y:S01]  /*2b90*/  FFMA R4, R12, R5, R23 ;  /* 0x000000050c047223 */ /* 0x000fe20000000017 */
[----:B------:R-:W-:-:S04]  /*2ba0*/  IMAD.WIDE.U32 R22, R27, 0x4, R16 ;  /* 0x000000041b167825 */ /* 0x000fc800078e0010 */
[C---:B-1----:R-:W-:Y:S01]  /*2bb0*/  FFMA R27, R19.reuse, R8, R26 ;  /* 0x00000008131b7223 */ /* 0x042fe2000000001a */
[-C--:B------:R-:W-:Y:S01]  /*2bc0*/  FFMA R19, R19, R9.reuse, R28 ;  /* 0x0000000913137223 */ /* 0x080fe2000000001c */
[----:B------:R-:W-:Y:S01]  /*2bd0*/  IMAD.WIDE.U32 R28, R29, 0x4, R16 ;  /* 0x000000041d1c7825 */ /* 0x000fe200078e0010 */
[----:B------:R-:W3:Y:S03]  /*2be0*/  LDG.E.CONSTANT R22, desc[UR6][R22.64] ;  /* 0x0000000616167981 */ /* 0x000ee6000c1e9900 */
[C---:B------:R-:W-:Y:S01]  /*2bf0*/  FFMA R26, R12.reuse, R6, R25 ;  /* 0x000000060c1a7223 */ /* 0x040fe20000000019 */
[C---:B------:R-:W-:Y:S01]  /*2c00*/  FFMA R27, R12.reuse, R9, R27 ;  /* 0x000000090c1b7223 */ /* 0x040fe2000000001b */
[----:B0-----:R-:W-:Y:S02]  /*2c10*/  FFMA R30, R12, R10, R19 ;  /* 0x0000000a0c1e7223 */ /* 0x001fe40000000013 */
[----:B------:R0:W3:Y:S01]  /*2c20*/  LDG.E.CONSTANT R12, desc[UR6][R28.64] ;  /* 0x000000061c0c7981 */ /* 0x0000e2000c1e9900 */
[----:B------:R-:W-:-:S05]  /*2c30*/  IADD3 R33, PT, PT, R2, 0x23a0, RZ ;  /* 0x000023a002217810 */ /* 0x000fca0007ffe0ff */
[----:B------:R-:W-:-:S05]  /*2c40*/  IMAD.WIDE.U32 R32, R33, 0x4, R16 ;  /* 0x0000000421207825 */ /* 0x000fca00078e0010 */
[----:B------:R-:W3:Y:S01]  /*2c50*/  LDG.E.CONSTANT R23, desc[UR6][R32.64] ;  /* 0x0000000620177981 */ /* 0x000ee2000c1e9900 */
[C---:B----4-:R-:W-:Y:S01]  /*2c60*/  FFMA R31, R21.reuse, R6, R4 ;  /* 0x00000006151f7223 */ /* 0x050fe20000000004 */
[C---:B------:R-:W-:Y:S01]  /*2c70*/  FFMA R19, R21.reuse, R7, R26 ;  /* 0x0000000715137223 */ /* 0x040fe2000000001a */
[C---:B------:R-:W-:Y:S01]  /*2c80*/  FFMA R27, R21.reuse, R10, R27 ;  /* 0x0000000a151b7223 */ /* 0x040fe2000000001b */
[----:B------:R-:W-:Y:S01]  /*2c90*/  FFMA R25, R21, R11, R30 ;  /* 0x0000000b15197223 */ /* 0x000fe2000000001e */
[----:B------:R-:W-:Y:S01]  /*2ca0*/  IADD3 R21, PT, PT, R2, 0x2400, RZ ;  /* 0x0000240002157810 */ /* 0x000fe20007ffe0ff */
[----:B------:R-:W1:Y:S01]  /*2cb0*/  LDS.128 R4, [UR4+0x270] ;  /* 0x00027004ff047984 */ /* 0x000e620008000c00 */
[C---:B------:R-:W-:Y:S01]  /*2cc0*/  FFMA R31, R20.reuse, R8, R31 ;  /* 0x00000008141f7223 */ /* 0x040fe2000000001f */
[----:B0-----:R-:W-:-:S03]  /*2cd0*/  FFMA R29, R20, R9, R19 ;  /* 0x00000009141d7223 */ /* 0x001fc60000000013 */
[----:B------:R-:W-:Y:S01]  /*2ce0*/  FFMA R9, R14, R9, R31 ;  /* 0x000000090e097223 */ /* 0x000fe2000000001f */
[----:B------:R-:W-:-:S05]  /*2cf0*/  IMAD.WIDE.U32 R30, R21, 0x4, R16 ;  /* 0x00000004151e7825 */ /* 0x000fca00078e0010 */
[----:B------:R0:W4:Y:S01]  /*2d00*/  LDG.E.CONSTANT R19, desc[UR6][R30.64] ;  /* 0x000000061e137981 */ /* 0x000122000c1e9900 */
[----:B------:R-:W-:-:S04]  /*2d10*/  FFMA R28, R14, R10, R29 ;  /* 0x0000000a0e1c7223 */ /* 0x000fc8000000001d */
[----:B--2---:R-:W-:Y:S01]  /*2d20*/  FFMA R28, R18, R11, R28 ;  /* 0x0000000b121c7223 */ /* 0x004fe2000000001c */
[----:B-1----:R-:W-:Y:S01]  /*2d30*/  FFMA R35, R20, R4, R27 ;  /* 0x0000000414237223 */ /* 0x002fe2000000001b */
[----:B------:R-:W-:Y:S02]  /*2d40*/  FFMA R4, R18, R10, R9 ;  /* 0x0000000a12047223 */ /* 0x000fe40000000009 */
[----:B------:R-:W3:Y:S01]  /*2d50*/  LDS.128 R8, [UR4+0x280] ;  /* 0x00028004ff087984 */ /* 0x000ee20008000c00 */
[-C--:B------:R-:W-:Y:S01]  /*2d60*/  FFMA R25, R20, R5.reuse, R25 ;  /* 0x0000000514197223 */ /* 0x080fe20000000019 */
[----:B------:R-:W-:-:S03]  /*2d70*/  FFMA R35, R14, R5, R35 ;  /* 0x000000050e237223 */ /* 0x000fc60000000023 */
[-C--:B------:R-:W-:Y:S01]  /*2d80*/  FFMA R14, R14, R6.reuse, R25 ;  /* 0x000000060e0e7223 */ /* 0x080fe20000000019 */
[----:B------:R-:W-:-:S03]  /*2d90*/  FFMA R25, R18, R6, R35 ;  /* 0x0000000612197223 */ /* 0x000fc60000000023 */
[----:B------:R-:W-:Y:S01]  /*2da0*/  FFMA R18, R18, R7, R14 ;  /* 0x0000000712127223 */ /* 0x000fe2000000000e */
[C---:B------:R-:W-:Y:S02]  /*2db0*/  IADD3 R21, PT, PT, R2.reuse, 0x2460, RZ ;  /* 0x0000246002157810 */ /* 0x040fe40007ffe0ff */
[----:B0-----:R-:W-:-:S03]  /*2dc0*/  IADD3 R31, PT, PT, R2, 0x24c0, RZ ;  /* 0x000024c0021f7810 */ /* 0x001fc60007ffe0ff */
[----:B------:R-:W-:-:S04]  /*2dd0*/  IMAD.WIDE.U32 R26, R21, 0x4, R16 ;  /* 0x00000004151a7825 */ /* 0x000fc800078e0010 */
[----:B------:R-:W-:Y:S01]  /*2de0*/  IMAD.WIDE.U32 R30, R31, 0x4, R16 ;  /* 0x000000041f1e7825 */ /* 0x000fe200078e0010 */
[----:B------:R0:W2:Y:S04]  /*2df0*/  LDG.E.CONSTANT R21, desc[UR6][R26.64] ;  /* 0x000000061a157981 */ /* 0x0000a8000c1e9900 */
[----:B------:R1:W2:Y:S01]  /*2e00*/  LDG.E.CONSTANT R20, desc[UR6][R30.64] ;  /* 0x000000061e147981 */ /* 0x0002a2000c1e9900 */
[----:B------:R-:W-:Y:S01]  /*2e10*/  IADD3 R29, PT, PT, R2, 0x2520, RZ ;  /* 0x00002520021d7810 */ /* 0x000fe20007ffe0ff */
[C---:B---3--:R-:W-:Y:S02]  /*2e20*/  FFMA R14, R15.reuse, R8, R4 ;  /* 0x000000080f0e7223 */ /* 0x048fe40000000004 */
[----:B------:R-:W0:Y:S01]  /*2e30*/  LDS.128 R4, [UR4+0x290] ;  /* 0x00029004ff047984 */ /* 0x000e220008000c00 */
[----:B------:R-:W-:Y:S01]  /*2e40*/  FFMA R8, R15, R9, R28 ;  /* 0x000000090f087223 */ /* 0x000fe2000000001c */
[----:B------:R-:W-:-:S04]  /*2e50*/  IMAD.WIDE.U32 R28, R29, 0x4, R16 ;  /* 0x000000041d1c7825 */ /* 0x000fc800078e0010 */
[C---:B------:R-:W-:Y:S01]  /*2e60*/  FFMA R9, R13.reuse, R9, R14 ;  /* 0x000000090d097223 */ /* 0x040fe2000000000e */
[----:B------:R-:W-:Y:S01]  /*2e70*/  FFMA R8, R13, R10, R8 ;  /* 0x0000000a0d087223 */ /* 0x000fe20000000008 */
[C---:B0-----:R-:W-:Y:S01]  /*2e80*/  FFMA R26, R15.reuse, R4, R25 ;  /* 0x000000040f1a7223 */ /* 0x041fe20000000019 */
[----:B------:R-:W-:-:S03]  /*2e90*/  FFMA R25, R15, R5, R18 ;  /* 0x000000050f197223 */ /* 0x000fc60000000012 */
[C---:B-1----:R-:W-:Y:S01]  /*2ea0*/  FFMA R31, R13.reuse, R5, R26 ;  /* 0x000000050d1f7223 */ /* 0x042fe2000000001a */
[----:B------:R-:W-:Y:S01]  /*2eb0*/  FFMA R26, R13, R6, R25 ;  /* 0x000000060d1a7223 */ /* 0x000fe20000000019 */
[C---:B------:R-:W-:Y:S01]  /*2ec0*/  IADD3 R15, PT, PT, R2.reuse, 0x2580, RZ ;  /* 0x00002580020f7810 */ /* 0x040fe20007ffe0ff */
[----:B------:R0:W3:Y:S04]  /*2ed0*/  LDG.E.CONSTANT R18, desc[UR6][R28.64] ;  /* 0x000000061c127981 */ /* 0x0000e8000c1e9900 */
[----:B------:R-:W-:Y:S01]  /*2ee0*/  IMAD.WIDE.U32 R14, R15, 0x4, R16 ;  /* 0x000000040f0e7825 */ /* 0x000fe200078e0010 */
[----:B------:R-:W-:-:S05]  /*2ef0*/  IADD3 R35, PT, PT, R2, 0x2640, RZ ;  /* 0x0000264002237810 */ /* 0x000fca0007ffe0ff */
[----:B------:R-:W3:Y:S01]  /*2f00*/  LDG.E.CONSTANT R15, desc[UR6][R14.64] ;  /* 0x000000060e0f7981 */ /* 0x000ee2000c1e9900 */
[C---:B------:R-:W-:Y:S01]  /*2f10*/  FFMA R13, R24.reuse, R10, R9 ;  /* 0x0000000a180d7223 */ /* 0x040fe20000000009 */
[C---:B------:R-:W-:Y:S02]  /*2f20*/  FFMA R27, R24.reuse, R11, R8 ;  /* 0x0000000b181b7223 */ /* 0x040fe40000000008 */
[----:B------:R-:W1:Y:S01]  /*2f30*/  LDS.128 R8, [UR4+0x2a0] ;  /* 0x0002a004ff087984 */ /* 0x000e620008000c00 */
[----:B------:R-:W-:Y:S01]  /*2f40*/  FFMA R25, R24, R6, R31 ;  /* 0x0000000618197223 */ /* 0x000fe2000000001f */
[----:B------:R-:W-:Y:S01]  /*2f50*/  IADD3 R31, PT, PT, R2, 0x25e0, RZ ;  /* 0x000025e0021f7810 */ /* 0x000fe20007ffe0ff */
[----:B------:R-:W-:-:S04]  /*2f60*/  FFMA R26, R24, R7, R26 ;  /* 0x00000007181a7223 */ /* 0x000fc8000000001a */
[----:B------:R-:W-:-:S04]  /*2f70*/  IMAD.WIDE.U32 R30, R31, 0x4, R16 ;  /* 0x000000041f1e7825 */ /* 0x000fc800078e0010 */
[C---:B------:R-:W-:Y:S01]  /*2f80*/  FFMA R33, R22.reuse, R4, R13 ;  /* 0x0000000416217223 */ /* 0x040fe2000000000d */
[-C--:B0-----:R-:W-:Y:S01]  /*2f90*/  FFMA R29, R22, R5.reuse, R27 ;  /* 0x00000005161d7223 */ /* 0x081fe2000000001b */
[----:B------:R-:W-:Y:S01]  /*2fa0*/  IADD3 R27, PT, PT, R2, 0x26a0, RZ ;  /* 0x000026a0021b7810 */ /* 0x000fe20007ffe0ff */
[----:B------:R0:W3:Y:S01]  /*2fb0*/  LDG.E.CONSTANT R13, desc[UR6][R30.64] ;  /* 0x000000061e0d7981 */ /* 0x0000e2000c1e9900 */
[----:B------:R-:W-:Y:S01]  /*2fc0*/  FFMA R24, R12, R5, R33 ;  /* 0x000000050c187223 */ /* 0x000fe20000000021 */
[----:B------:R-:W-:-:S05]  /*2fd0*/  IMAD.WIDE.U32 R4, R35, 0x4, R16 ;  /* 0x0000000423047825 */ /* 0x000fca00078e0010 */
[----:B------:R0:W3:Y:S01]  /*2fe0*/  LDG.E.CONSTANT R14, desc[UR6][R4.64] ;  /* 0x00000006040e7981 */ /* 0x0000e2000c1e9900 */
[----:B-1----:R-:W-:Y:S01]  /*2ff0*/  FFMA R33, R22, R9, R26 ;  /* 0x0000000916217223 */ /* 0x002fe2000000001a */
[----:B------:R-:W-:-:S04]  /*3000*/  IMAD.WIDE.U32 R26, R27, 0x4, R16 ;  /* 0x000000041b1a7825 */ /* 0x000fc800078e0010 */
[----:B------:R-:W-:Y:S02]  /*3010*/  FFMA R25, R22, R8, R25 ;  /* 0x0000000816197223 */ /* 0x000fe40000000019 */
[----:B------:R1:W3:Y:S01]  /*3020*/  LDG.E.CONSTANT R22, desc[UR6][R26.64] ;  /* 0x000000061a167981 */ /* 0x0002e2000c1e9900 */
[C---:B------:R-:W-:Y:S01]  /*3030*/  FFMA R28, R12.reuse, R6, R29 ;  /* 0x000000060c1c7223 */ /* 0x040fe2000000001d */
[C---:B------:R-:W-:Y:S01]  /*3040*/  FFMA R25, R12.reuse, R9, R25 ;  /* 0x000000090c197223 */ /* 0x040fe20000000019 */
[----:B------:R-:W-:Y:S01]  /*3050*/  FFMA R32, R12, R10, R33 ;  /* 0x0000000a0c207223 */ /* 0x000fe20000000021 */
[C---:B------:R-:W-:Y:S01]  /*3060*/  FFMA R24, R23.reuse, R6, R24 ;  /* 0x0000000617187223 */ /* 0x040fe20000000018 */
[C---:B0-----:R-:W-:Y:S01]  /*3070*/  FFMA R30, R23.reuse, R7, R28 ;  /* 0x00000007171e7223 */ /* 0x041fe2000000001c */
[C---:B------:R-:W-:Y:S01]  /*3080*/  FFMA R12, R23.reuse, R10, R25 ;  /* 0x0000000a170c7223 */ /* 0x040fe20000000019 */
[----:B------:R-:W0:Y:S01]  /*3090*/  LDS.128 R4, [UR4+0x2b0] ;  /* 0x0002b004ff047984 */ /* 0x000e220008000c00 */
[----:B------:R-:W-:Y:S01]  /*30a0*/  IADD3 R25, PT, PT, R2, 0x2700, RZ ;  /* 0x0000270002197810 */ /* 0x000fe20007ffe0ff */
[----:B------:R-:W-:Y:S01]  /*30b0*/  FFMA R28, R23, R11, R32 ;  /* 0x0000000b171c7223 */ /* 0x000fe20000000020 */
[----:B----4-:R-:W-:-:S03]  /*30c0*/  FFMA R32, R19, R8, R24 ;  /* 0x0000000813207223 */ /* 0x010fc60000000018 */
[----:B------:R-:W-:-:S06]  /*30d0*/  IMAD.WIDE.U32 R24, R25, 0x4, R16 ;  /* 0x0000000419187825 */ /* 0x000fcc00078e0010 */
[----:B------:R-:W4:Y:S01]  /*30e0*/  LDG.E.CONSTANT R24, desc[UR6][R24.64] ;  /* 0x0000000618187981 */ /* 0x000f22000c1e9900 */
[C---:B------:R-:W-:Y:S02]  /*30f0*/  IADD3 R23, PT, PT, R2.reuse, 0x2760, RZ ;  /* 0x0000276002177810 */ /* 0x040fe40007ffe0ff */
[----:B------:R-:W-:-:S03]  /*3100*/  IADD3 R29, PT, PT, R2, 0x27c0, RZ ;  /* 0x000027c0021d7810 */ /* 0x000fc60007ffe0ff */
[----:B-1----:R-:W-:-:S05]  /*3110*/  IMAD.WIDE.U32 R26, R23, 0x4, R16 ;  /* 0x00000004171a7825 */ /* 0x002fca00078e0010 */
[----:B------:R1:W4:Y:S02]  /*3120*/  LDG.E.CONSTANT R23, desc[UR6][R26.64] ;  /* 0x000000061a177981 */ /* 0x000324000c1e9900 */
[----:B-1----:R-:W-:-:S04]  /*3130*/  IMAD.WIDE.U32 R26, R29, 0x4, R16 ;  /* 0x000000041d1a7825 */ /* 0x002fc800078e0010 */
[C---:B0-----:R-:W-:Y:S02]  /*3140*/  FFMA R4, R19.reuse, R4, R12 ;  /* 0x0000000413047223 */ /* 0x041fe4000000000c */
[----:B------:R0:W4:Y:S01]  /*3150*/  LDG.E.CONSTANT R12, desc[UR6][R26.64] ;  /* 0x000000061a0c7981 */ /* 0x000122000c1e9900 */
[C---:B------:R-:W-:Y:S01]  /*3160*/  FFMA R8, R19.reuse, R9, R30 ;  /* 0x0000000913087223 */ /* 0x040fe2000000001e */
[----:B------:R-:W-:Y:S01]  /*3170*/  IADD3 R31, PT, PT, R2, 0x2820, RZ ;  /* 0x00002820021f7810 */ /* 0x000fe20007ffe0ff */
[----:B------:R-:W-:-:S04]  /*3180*/  FFMA R19, R19, R5, R28 ;  /* 0x0000000513137223 */ /* 0x000fc8000000001c */
[----:B------:R-:W-:-:S04]  /*3190*/  IMAD.WIDE.U32 R30, R31, 0x4, R16 ;  /* 0x000000041f1e7825 */ /* 0x000fc800078e0010 */
[C---:B--2---:R-:W-:Y:S01]  /*31a0*/  FFMA R9, R21.reuse, R9, R32 ;  /* 0x0000000915097223 */ /* 0x044fe20000000020 */
[C---:B------:R-:W-:Y:S01]  /*31b0*/  FFMA R8, R21.reuse, R10, R8 ;  /* 0x0000000a15087223 */ /* 0x040fe20000000008 */
[C---:B------:R-:W-:Y:S01]  /*31c0*/  FFMA R5, R21.reuse, R5, R4 ;  /* 0x0000000515057223 */ /* 0x040fe20000000004 */
[----:B------:R-:W-:Y:S01]  /*31d0*/  FFMA R32, R21, R6, R19 ;  /* 0x0000000615207223 */ /* 0x000fe20000000013 */
[C---:B------:R-:W-:Y:S01]  /*31e0*/  FFMA R25, R20.reuse, R10, R9 ;  /* 0x0000000a14197223 */ /* 0x040fe20000000009 */
[C---:B------:R-:W-:Y:S01]  /*31f0*/  FFMA R28, R20.reuse, R11, R8 ;  /* 0x0000000b141c7223 */ /* 0x040fe20000000008 */
[C---:B------:R-:W-:Y:S01]  /*3200*/  FFMA R21, R20.reuse, R6, R5 ;  /* 0x0000000614157223 */ /* 0x040fe20000000005 */
[----:B------:R-:W3:Y:S01]  /*3210*/  LDS.128 R8, [UR4+0x2c0] ;  /* 0x0002c004ff087984 */ /* 0x000ee20008000c00 */
[----:B------:R-:W-:-:S03]  /*3220*/  FFMA R32, R20, R7, R32 ;  /* 0x0000000714207223 */ /* 0x000fc60000000020 */
[----:B------:R1:W2:Y:S04]  /*3230*/  LDG.E.CONSTANT R19, desc[UR6][R30.64] ;  /* 0x000000061e137981 */ /* 0x0002a8000c1e9900 */
[----:B------:R-:W3:Y:S01]  /*3240*/  LDS.128 R4, [UR4+0x2d0] ;  /* 0x0002d004ff047984 */ /* 0x000ee20008000c00 */
[----:B0-----:R-:W-:-:S05]  /*3250*/  IADD3 R27, PT, PT, R2, 0x2880, RZ ;  /* 0x00002880021b7810 */ /* 0x001fca0007ffe0ff */
[----:B------:R-:W-:Y:S01]  /*3260*/  IMAD.WIDE.U32 R26, R27, 0x4, R16 ;  /* 0x000000041b1a7825 */ /* 0x000fe200078e0010 */
[----:B-1----:R-:W-:-:S04]  /*3270*/  IADD3 R31, PT, PT, R2, 0x28e0, RZ ;  /* 0x000028e0021f7810 */ /* 0x002fc80007ffe0ff */
[----:B------:R0:W2:Y:S01]  /*3280*/  LDG.E.CONSTANT R20, desc[UR6][R26.64] ;  /* 0x000000061a147981 */ /* 0x0000a2000c1e9900 */
[C---:B------:R-:W-:Y:S02]  /*3290*/  IADD3 R35, PT, PT, R2.reuse, 0x29a0, RZ ;  /* 0x000029a002237810 */ /* 0x040fe40007ffe0ff */
[----:B0-----:R-:W-:-:S05]  /*32a0*/  IADD3 R27, PT, PT, R2, 0x2940, RZ ;  /* 0x00002940021b7810 */ /* 0x001fca0007ffe0ff */
[----:B------:R-:W-:-:S04]  /*32b0*/  IMAD.WIDE.U32 R26, R27, 0x4, R16 ;  /* 0x000000041b1a7825 */ /* 0x000fc800078e0010 */
[C---:B---3--:R-:W-:Y:S01]  /*32c0*/  FFMA R8, R18.reuse, R8, R25 ;  /* 0x0000000812087223 */ /* 0x048fe20000000019 */
[C---:B------:R-:W-:Y:S01]  /*32d0*/  FFMA R30, R18.reuse, R4, R21 ;  /* 0x00000004121e7223 */ /* 0x040fe20000000015 */
[CC--:B------:R-:W-:Y:S02]  /*32e0*/  FFMA R25, R18.reuse, R9.reuse, R28 ;  /* 0x0000000912197223 */ /* 0x0c0fe4000000001c */
[C---:B------:R-:W-:Y:S01]  /*32f0*/  FFMA R8, R15.reuse, R9, R8 ;  /* 0x000000090f087223 */ /* 0x040fe20000000008 */
[-C--:B------:R-:W-:Y:S01]  /*3300*/  FFMA R9, R18, R5.reuse, R32 ;  /* 0x0000000512097223 */ /* 0x080fe20000000020 */
[C---:B------:R-:W-:Y:S01]  /*3310*/  FFMA R30, R15.reuse, R5, R30 ;  /* 0x000000050f1e7223 */ /* 0x040fe2000000001e */
[C---:B------:R-:W-:Y:S02]  /*3320*/  FFMA R28, R15.reuse, R10, R25 ;  /* 0x0000000a0f1c7223 */ /* 0x040fe40000000019 */
[----:B------:R-:W-:Y:S02]  /*3330*/  FFMA R18, R15, R6, R9 ;  /* 0x000000060f127223 */ /* 0x000fe40000000009 */
[----:B------:R-:W3:Y:S01]  /*3340*/  LDG.E.CONSTANT R15, desc[UR6][R26.64] ;  /* 0x000000061a0f7981 */ /* 0x000ee2000c1e9900 */
[C---:B------:R-:W-:Y:S01]  /*3350*/  FFMA R21, R13.reuse, R10, R8 ;  /* 0x0000000a0d157223 */ /* 0x040fe20000000008 */
[----:B------:R-:W-:Y:S01]  /*3360*/  FFMA R25, R13, R6, R30 ;  /* 0x000000060d197223 */ /* 0x000fe2000000001e */
[----:B------:R-:W-:-:S04]  /*3370*/  IMAD.WIDE.U32 R30, R31, 0x4, R16 ;  /* 0x000000041f1e7825 */ /* 0x000fc800078e0010 */
[C---:B------:R-:W-:Y:S01]  /*3380*/  FFMA R29, R13.reuse, R11, R28 ;  /* 0x0000000b0d1d7223 */ /* 0x040fe2000000001c */
[----:B------:R-:W-:Y:S01]  /*3390*/  FFMA R18, R13, R7, R18 ;  /* 0x000000070d127223 */ /* 0x000fe20000000012 */
[----:B------:R-:W0:Y:S01]  /*33a0*/  LDS.128 R8, [UR4+0x2e0] ;  /* 0x0002e004ff087984 */ /* 0x000e220008000c00 */
[----:B------:R-:W-:-:S03]  /*33b0*/  FFMA R13, R14, R4, R21 ;  /* 0x000000040e0d7223 */ /* 0x000fc60000000015 */
[----:B------:R1:W3:Y:S01]  /*33c0*/  LDG.E.CONSTANT R21, desc[UR6][R30.64] ;  /* 0x000000061e157981 */ /* 0x0002e2000c1e9900 */
[-C--:B------:R-:W-:Y:S01]  /*33d0*/  FFMA R29, R14, R5.reuse, R29 ;  /* 0x000000050e1d7223 */ /* 0x080fe2000000001d */
[----:B------:R-:W-:Y:S01]  /*33e0*/  FFMA R33, R22, R5, R13 ;  /* 0x0000000516217223 */ /* 0x000fe2000000000d */
[----:B------:R-:W-:-:S05]  /*33f0*/  IMAD.WIDE.U32 R4, R35, 0x4, R16 ;  /* 0x0000000423047825 */ /* 0x000fca00078e0010 */
[----:B------:R4:W3:Y:S01]  /*3400*/  LDG.E.CONSTANT R13, desc[UR6][R4.64] ;  /* 0x00000006040d7981 */ /* 0x0008e2000c1e9900 */
[----:B------:R-:W-:Y:S01]  /*3410*/  IADD3 R35, PT, PT, R2, 0x2a00, RZ ;  /* 0x00002a0002237810 */ /* 0x000fe20007ffe0ff */
[C---:B0-----:R-:W-:Y:S01]  /*3420*/  FFMA R28, R14.reuse, R8, R25 ;  /* 0x000000080e1c7223 */ /* 0x041fe20000000019 */
[----:B------:R-:W-:Y:S01]  /*3430*/  FFMA R25, R14, R9, R18 ;  /* 0x000000090e197223 */ /* 0x000fe20000000012 */
[----:B------:R-:W-:Y:S02]  /*3440*/  FFMA R18, R22, R6, R29 ;  /* 0x0000000616127223 */ /* 0x000fe4000000001d */
[----:B-1----:R-:W-:-:S04]  /*3450*/  IMAD.WIDE.U32 R30, R35, 0x4, R16 ;  /* 0x00000004231e7825 */ /* 0x002fc800078e0010 */
[C---:B------:R-:W-:Y:S01]  /*3460*/  FFMA R27, R22.reuse, R9, R28 ;  /* 0x00000009161b7223 */ /* 0x040fe2000000001c */
[----:B------:R-:W-:Y:S01]  /*3470*/  FFMA R28, R22, R10, R25 ;  /* 0x0000000a161c7223 */ /* 0x000fe20000000019 */
[----:B------:R-:W-:Y:S01]  /*3480*/  IADD3 R25, PT, PT, R2, 0x2a60, RZ ;  /* 0x00002a6002197810 */ /* 0x000fe20007ffe0ff */
[C---:B----4-:R-:W-:Y:S01]  /*3490*/  FFMA R26, R24.reuse, R6, R33 ;  /* 0x00000006181a7223 */ /* 0x050fe20000000021 */
[C---:B------:R-:W-:Y:S01]  /*34a0*/  FFMA R18, R24.reuse, R7, R18 ;  /* 0x0000000718127223 */ /* 0x040fe20000000012 */
[----:B------:R0:W4:Y:S04]  /*34b0*/  LDG.E.CONSTANT R14, desc[UR6][R30.64] ;  /* 0x000000061e0e7981 */ /* 0x000128000c1e9900 */
[----:B------:R-:W1:Y:S01]  /*34c0*/  LDS.128 R4, [UR4+0x2f0] ;  /* 0x0002f004ff047984 */ /* 0x000e620008000c00 */
[C---:B------:R-:W-:Y:S01]  /*34d0*/  FFMA R22, R24.reuse, R10, R27 ;  /* 0x0000000a18167223 */ /* 0x040fe2000000001b */
[----:B------:R-:W-:Y:S01]  /*34e0*/  FFMA R28, R24, R11, R28 ;  /* 0x0000000b181c7223 */ /* 0x000fe2000000001c */
[----:B0-----:R-:W-:-:S05]  /*34f0*/  IMAD.WIDE.U32 R30, R25, 0x4, R16 ;  /* 0x00000004191e7825 */ /* 0x001fca00078e0010 */
[----:B------:R-:W4:Y:S01]  /*3500*/  LDG.E.CONSTANT R24, desc[UR6][R30.64] ;  /* 0x000000061e187981 */ /* 0x000f22000c1e9900 */
[C---:B------:R-:W-:Y:S01]  /*3510*/  FFMA R27, R23.reuse, R8, R26 ;  /* 0x00000008171b7223 */ /* 0x040fe2000000001a */
[----:B------:R-:W-:Y:S01]  /*3520*/  IADD3 R29, PT, PT, R2, 0x2ac0, RZ ;  /* 0x00002ac0021d7810 */ /* 0x000fe20007ffe0ff */
[-C--:B------:R-:W-:Y:S02]  /*3530*/  FFMA R25, R23, R9.reuse, R18 ;  /* 0x0000000917197223 */ /* 0x080fe40000000012 */
[----:B------:R-:W-:Y:S02]  /*3540*/  FFMA R8, R12, R9, R27 ;  /* 0x000000090c087223 */ /* 0x000fe4000000001b */
[----:B------:R-:W-:Y:S01]  /*3550*/  IMAD.WIDE.U32 R26, R29, 0x4, R16 ;  /* 0x000000041d1a7825 */ /* 0x000fe200078e0010 */
[----:B------:R-:W-:-:S04]  /*3560*/  IADD3 R29, PT, PT, R2, 0x2b20, RZ ;  /* 0x00002b20021d7810 */ /* 0x000fc80007ffe0ff */
[----:B------:R0:W4:Y:S02]  /*3570*/  LDG.E.CONSTANT R18, desc[UR6][R26.64] ;  /* 0x000000061a127981 */ /* 0x000124000c1e9900 */
[----:B0-----:R-:W-:-:S04]  /*3580*/  IMAD.WIDE.U32 R26, R29, 0x4, R16 ;  /* 0x000000041d1a7825 */ /* 0x001fc800078e0010 */
[----:B-1----:R-:W-:Y:S02]  /*3590*/  FFMA R9, R23, R4, R22 ;  /* 0x0000000417097223 */ /* 0x002fe40000000016 */
[----:B------:R0:W4:Y:S01]  /*35a0*/  LDG.E.CONSTANT R22, desc[UR6][R26.64] ;  /* 0x000000061a167981 */ /* 0x000122000c1e9900 */
[CC--:B------:R-:W-:Y:S01]  /*35b0*/  FFMA R4, R12.reuse, R10.reuse, R25 ;  /* 0x0000000a0c047223 */ /* 0x0c0fe20000000019 */
[----:B--2---:R-:W-:Y:S01]  /*35c0*/  FFMA R31, R19, R10, R8 ;  /* 0x0000000a131f7223 */ /* 0x004fe20000000008 */
[----:B------:R-:W-:Y:S02]  /*35d0*/  FFMA R23, R23, R5, R28 ;  /* 0x0000000517177223 */ /* 0x000fe4000000001c */
[C---:B------:R-:W-:Y:S01]  /*35e0*/  FFMA R25, R19.reuse, R11, R4 ;  /* 0x0000000b13197223 */ /* 0x040fe20000000004 */
[----:B------:R-:W-:Y:S02]  /*35f0*/  FFMA R4, R12, R5, R9 ;  /* 0x000000050c047223 */ /* 0x000fe40000000009 */
[----:B------:R-:W1:Y:S01]  /*3600*/  LDS.128 R8, [UR4+0x300] ;  /* 0x00030004ff087984 */ /* 0x000e620008000c00 */
[----:B------:R-:W-:Y:S01]  /*3610*/  IADD3 R5, PT, PT, R2, 0x2b80, RZ ;  /* 0x00002b8002057810 */ /* 0x000fe20007ffe0ff */
[-C--:B------:R-:W-:Y:S01]  /*3620*/  FFMA R12, R12, R6.reuse, R23 ;  /* 0x000000060c0c7223 */ /* 0x080fe20000000017 */
[----:B------:R-:W-:-:S03]  /*3630*/  FFMA R29, R19, R6, R4 ;  /* 0x00000006131d7223 */ /* 0x000fc60000000004 */
[----:B------:R-:W-:Y:S01]  /*3640*/  FFMA R12, R19, R7, R12 ;  /* 0x00000007130c7223 */ /* 0x000fe2000000000c */
[----:B0-----:R-:W-:Y:S02]  /*3650*/  IMAD.WIDE.U32 R26, R5, 0x4, R16 ;  /* 0x00000004051a7825 */ /* 0x001fe400078e0010 */
[----:B------:R-:W0:Y:S04]  /*3660*/  LDS.128 R4, [UR4+0x310] ;  /* 0x00031004ff047984 */ /* 0x000e280008000c00 */
[----:B------:R2:W4:Y:S02]  /*3670*/  LDG.E.CONSTANT R23, desc[UR6][R26.64] ;  /* 0x000000061a177981 */ /* 0x000524000c1e9900 */
[----:B--2---:R-:W-:-:S05]  /*3680*/  IADD3 R27, PT, PT, R2, 0x2c40, RZ ;  /* 0x00002c40021b7810 */ /* 0x004fca0007ffe0ff */
[----:B------:R-:W-:-:S06]  /*3690*/  IMAD.WIDE.U32 R26, R27, 0x4, R16 ;  /* 0x000000041b1a7825 */ /* 0x000fcc00078e0010 */
[----:B------:R-:W2:Y:S01]  /*36a0*/  LDG.E.CONSTANT R26, desc[UR6][R26.64] ;  /* 0x000000061a1a7981 */ /* 0x000ea2000c1e9900 */
[----:B-1----:R-:W-:Y:S01]  /*36b0*/  FFMA R8, R20, R8, R31 ;  /* 0x0000000814087223 */ /* 0x002fe2000000001f */
[----:B------:R-:W-:Y:S01]  /*36c0*/  IADD3 R31, PT, PT, R2, 0x2be0, RZ ;  /* 0x00002be0021f7810 */ /* 0x000fe20007ffe0ff */
[----:B------:R-:W-:-:S04]  /*36d0*/  FFMA R25, R20, R9, R25 ;  /* 0x0000000914197223 */ /* 0x000fc80000000019 */
[----:B------:R-:W-:-:S04]  /*36e0*/  IMAD.WIDE.U32 R30, R31, 0x4, R16 ;  /* 0x000000041f1e7825 */ /* 0x000fc800078e0010 */
[C---:B0-----:R-:W-:Y:S01]  /*36f0*/  FFMA R28, R20.reuse, R4, R29 ;  /* 0x00000004141c7223 */ /* 0x041fe2000000001d */
[----:B------:R-:W-:Y:S01]  /*3700*/  FFMA R29, R20, R5, R12 ;  /* 0x00000005141d7223 */ /* 0x000fe2000000000c */
[----:B------:R0:W2:Y:S02]  /*3710*/  LDG.E.CONSTANT R19, desc[UR6][R30.64] ;  /* 0x000000061e137981 */ /* 0x0000a4000c1e9900 */
[----:B0-----:R-:W-:-:S05]  /*3720*/  IADD3 R31, PT, PT, R2, 0x2ca0, RZ ;  /* 0x00002ca0021f7810 */ /* 0x001fca0007ffe0ff */
[----:B------:R-:W-:Y:S01]  /*3730*/  IMAD.WIDE.U32 R30, R31, 0x4, R16 ;  /* 0x000000041f1e7825 */ /* 0x000fe200078e0010 */
[----:B------:R-:W-:-:S03]  /*3740*/  IADD3 R27, PT, PT, R2, 0x2d60, RZ ;  /* 0x00002d60021b7810 */ /* 0x000fc60007ffe0ff */
[C---:B---3--:R-:W-:Y:S01]  /*3750*/  FFMA R8, R21.reuse, R9, R8 ;  /* 0x0000000915087223 */ /* 0x048fe20000000008 */
[C---:B------:R-:W-:Y:S01]  /*3760*/  FFMA R12, R21.reuse, R10, R25 ;  /* 0x0000000a150c7223 */ /* 0x040fe20000000019 */
[C---:B------:R-:W-:Y:S01]  /*3770*/  FFMA R9, R21.reuse, R5, R28 ;  /* 0x0000000515097223 */ /* 0x040fe2000000001c */
[----:B------:R-:W-:Y:S01]  /*3780*/  FFMA R32, R21, R6, R29 ;  /* 0x0000000615207223 */ /* 0x000fe2000000001d */
[C---:B------:R-:W-:Y:S01]  /*3790*/  FFMA R20, R15.reuse, R10, R8 ;  /* 0x0000000a0f147223 */ /* 0x040fe20000000008 */
[C---:B------:R-:W-:Y:S01]  /*37a0*/  FFMA R28, R15.reuse, R11, R12 ;  /* 0x0000000b0f1c7223 */ /* 0x040fe2000000000c */
[C---:B------:R-:W-:Y:S01]  /*37b0*/  FFMA R12, R15.reuse, R6, R9 ;  /* 0x000000060f0c7223 */ /* 0x040fe20000000009 */
[----:B------:R-:W-:Y:S01]  /*37c0*/  FFMA R32, R15, R7, R32 ;  /* 0x000000070f207223 */ /* 0x000fe20000000020 */
[----:B------:R-:W0:Y:S01]  /*37d0*/  LDS.128 R8, [UR4+0x320] ;  /* 0x00032004ff087984 */ /* 0x000e220008000c00 */
[----:B------:R-:W-:Y:S01]  /*37e0*/  IADD3 R29, PT, PT, R2, 0x2d00, RZ ;  /* 0x00002d00021d7810 */ /* 0x000fe20007ffe0ff */
[----:B------:R-:W-:-:S02]  /*37f0*/  FFMA R15, R13, R4, R20 ;  /* 0x000000040d0f7223 */ /* 0x000fc40000000014 */
[----:B------:R1:W3:Y:S01]  /*3800*/  LDG.E.CONSTANT R20, desc[UR6][R30.64] ;  /* 0x000000061e147981 */ /* 0x0002e2000c1e9900 */
[----:B------:R-:W-:Y:S01]  /*3810*/  FFMA R25, R13, R5, R28 ;  /* 0x000000050d197223 */ /* 0x000fe2000000001c */
[----:B------:R-:W-:-:S05]  /*3820*/  IMAD.WIDE.U32 R28, R29, 0x4, R16 ;  /* 0x000000041d1c7825 */ /* 0x000fca00078e0010 */
[----:B------:R0:W3:Y:S01]  /*3830*/  LDG.E.CONSTANT R21, desc[UR6][R28.64] ;  /* 0x000000061c157981 */ /* 0x0000e2000c1e9900 */
[----:B-1----:R-:W-:Y:S01]  /*3840*/  IADD3 R31, PT, PT, R2, 0x2dc0, RZ ;  /* 0x00002dc0021f7810 */ /* 0x002fe20007ffe0ff */
[----:B0-----:R-:W-:-:S04]  /*3850*/  IMAD.WIDE.U32 R28, R27, 0x4, R16 ;  /* 0x000000041b1c7825 */ /* 0x001fc800078e0010 */
[C---:B------:R-:W-:Y:S01]  /*3860*/  FFMA R12, R13.reuse, R8, R12 ;  /* 0x000000080d0c7223 */ /* 0x040fe2000000000c */
[----:B------:R-:W-:Y:S01]  /*3870*/  FFMA R13, R13, R9, R32 ;  /* 0x000000090d0d7223 */ /* 0x000fe20000000020 */
[C---:B----4-:R-:W-:Y:S01]  /*3880*/  FFMA R4, R14.reuse, R6, R25 ;  /* 0x000000060e047223 */ /* 0x050fe20000000019 */
[C---:B------:R-:W-:Y:S01]  /*3890*/  FFMA R15, R14.reuse, R5, R15 ;  /* 0x000000050e0f7223 */ /* 0x040fe2000000000f */
[C---:B------:R-:W-:Y:S01]  /*38a0*/  FFMA R25, R14.reuse, R9, R12 ;  /* 0x000000090e197223 */ /* 0x040fe2000000000c */
[----:B------:R-:W-:Y:S01]  /*38b0*/  FFMA R14, R14, R10, R13 ;  /* 0x0000000a0e0e7223 */ /* 0x000fe2000000000d */
[----:B------:R-:W-:Y:S01]  /*38c0*/  IMAD.WIDE.U32 R30, R31, 0x4, R16 ;  /* 0x000000041f1e7825 */ /* 0x000fe200078e0010 */
[----:B------:R0:W4:Y:S03]  /*38d0*/  LDG.E.CONSTANT R28, desc[UR6][R28.64] ;  /* 0x000000061c1c7981 */ /* 0x000126000c1e9900 */
[C---:B------:R-:W-:Y:S01]  /*38e0*/  FFMA R5, R24.reuse, R7, R4 ;  /* 0x0000000718057223 */ /* 0x040fe20000000004 */
[C---:B------:R-:W-:Y:S01]  /*38f0*/  FFMA R15, R24.reuse, R6, R15 ;  /* 0x00000006180f7223 */ /* 0x040fe2000000000f */
[C---:B------:R-:W-:Y:S01]  /*3900*/  FFMA R7, R24.reuse, R10, R25 ;  /* 0x0000000a18077223 */ /* 0x040fe20000000019 */
[----:B------:R-:W-:-:S02]  /*3910*/  FFMA R4, R24, R11, R14 ;  /* 0x0000000b18047223 */ /* 0x000fc4000000000e */
[----:B------:R1:W4:Y:S01]  /*3920*/  LDG.E.CONSTANT R24, desc[UR6][R30.64] ;  /* 0x000000061e187981 */ /* 0x000322000c1e9900 */
[----:B------:R-:W-:Y:S01]  /*3930*/  IADD3 R27, PT, PT, R2, 0x2e20, RZ ;  /* 0x00002e20021b7810 */ /* 0x000fe20007ffe0ff */
[C---:B------:R-:W-:Y:S01]  /*3940*/  FFMA R25, R18.reuse, R8, R15 ;  /* 0x0000000812197223 */ /* 0x040fe2000000000f */
[-C--:B------:R-:W-:Y:S01]  /*3950*/  FFMA R5, R18, R9.reuse, R5 ;  /* 0x0000000912057223 */ /* 0x080fe20000000005 */
[----:B------:R-:W0:Y:S02]  /*3960*/  LDS.128 R12, [UR4+0x330] ;  /* 0x00033004ff0c7984 */ /* 0x000e240008000c00 */
[----:B------:R-:W-:Y:S01]  /*3970*/  FFMA R6, R22, R9, R25 ;  /* 0x0000000916067223 */ /* 0x000fe20000000019 */
[----:B------:R-:W-:-:S05]  /*3980*/  IMAD.WIDE.U32 R8, R27, 0x4, R16 ;  /* 0x000000041b087825 */ /* 0x000fca00078e0010 */
[----:B------:R1:W4:Y:S01]  /*3990*/  LDG.E.CONSTANT R25, desc[UR6][R8.64] ;  /* 0x0000000608197981 */ /* 0x000322000c1e9900 */
[----:B------:R-:W-:Y:S01]  /*39a0*/  IADD3 R27, PT, PT, R2, 0x2e80, RZ ;  /* 0x00002e80021b7810 */ /* 0x000fe20007ffe0ff */
[C---:B0-----:R-:W-:Y:S01]  /*39b0*/  FFMA R7, R18.reuse, R12, R7 ;  /* 0x0000000c12077223 */ /* 0x041fe20000000007 */
[-C--:B------:R-:W-:Y:S01]  /*39c0*/  FFMA R29, R18, R13.reuse, R4 ;  /* 0x0000000d121d7223 */ /* 0x080fe20000000004 */
[CC--:B------:R-:W-:Y:S01]  /*39d0*/  FFMA R18, R22.reuse, R10.reuse, R5 ;  /* 0x0000000a16127223 */ /* 0x0c0fe20000000005 */
[C---:B------:R-:W-:Y:S01]  /*39e0*/  FFMA R10, R23.reuse, R10, R6 ;  /* 0x0000000a170a7223 */ /* 0x040fe20000000006 */
[C---:B------:R-:W-:Y:S01]  /*39f0*/  FFMA R13, R22.reuse, R13, R7 ;  /* 0x0000000d160d7223 */ /* 0x040fe20000000007 */
[-C--:B-1----:R-:W-:Y:S01]  /*3a00*/  FFMA R30, R22, R14.reuse, R29 ;  /* 0x0000000e161e7223 */ /* 0x082fe2000000001d */
[----:B------:R-:W2:Y:S01]  /*3a10*/  LDS.128 R4, [UR4+0x340] ;  /* 0x00034004ff047984 */ /* 0x000ea20008000c00 */
[C---:B------:R-:W-:Y:S01]  /*3a20*/  FFMA R18, R23.reuse, R11, R18 ;  /* 0x0000000b17127223 */ /* 0x040fe20000000012 */
[C---:B------:R-:W-:Y:S01]  /*3a30*/  FFMA R11, R23.reuse, R14, R13 ;  /* 0x0000000e170b7223 */ /* 0x040fe2000000000d */
[----:B------:R-:W-:-:S02]  /*3a40*/  FFMA R30, R23, R15, R30 ;  /* 0x0000000f171e7223 */ /* 0x000fc4000000001e */
[----:B------:R-:W0:Y:S01]  /*3a50*/  LDS.128 R12, [UR4+0x350] ;  /* 0x00035004ff0c7984 */ /* 0x000e220008000c00 */
[----:B------:R-:W-:Y:S01]  /*3a60*/  IADD3 R23, PT, PT, R2, 0x2ee0, RZ ;  /* 0x00002ee002177810 */ /* 0x000fe20007ffe0ff */
[----:B------:R-:W-:-:S04]  /*3a70*/  IMAD.WIDE.U32 R8, R27, 0x4, R16 ;  /* 0x000000041b087825 */ /* 0x000fc800078e0010 */
[----:B------:R-:W-:Y:S01]  /*3a80*/  IMAD.WIDE.U32 R22, R23, 0x4, R16 ;  /* 0x0000000417167825 */ /* 0x000fe200078e0010 */
[----:B------:R2:W4:Y:S05]  /*3a90*/  LDG.E.CONSTANT R27, desc[UR6][R8.64] ;  /* 0x00000006081b7981 */ /* 0x00052a000c1e9900 */
[----:B------:R-:W4:Y:S01]  /*3aa0*/  LDG.E.CONSTANT R22, desc[UR6][R22.64] ;  /* 0x0000000616167981 */ /* 0x000f22000c1e9900 */
[----:B------:R-:W-:Y:S01]  /*3ab0*/  IADD3 R31, PT, PT, R2, 0x2f40, RZ ;  /* 0x00002f40021f7810 */ /* 0x000fe20007ffe0ff */
[C---:B--2---:R-:W-:Y:S01]  /*3ac0*/  FFMA R9, R19.reuse, R4, R10 ;  /* 0x0000000413097223 */ /* 0x044fe2000000000a */
[----:B------:R-:W-:-:S03]  /*3ad0*/  FFMA R29, R19, R5, R18 ;  /* 0x00000005131d7223 */ /* 0x000fc60000000012 */
[C---:B------:R-:W-:Y:S01]  /*3ae0*/  FFMA R9, R26.reuse, R5, R9 ;  /* 0x000000051a097223 */ /* 0x040fe20000000009 */
[----:B------:R-:W-:Y:S01]  /*3af0*/  FFMA R8, R26, R6, R29 ;  /* 0x000000061a087223 */ /* 0x000fe2000000001d */
[C---:B0-----:R-:W-:Y:S01]  /*3b00*/  FFMA R11, R19.reuse, R12, R11 ;  /* 0x0000000c130b7223 */ /* 0x041fe2000000000b */
[----:B------:R-:W-:Y:S01]  /*3b10*/  FFMA R19, R19, R13, R30 ;  /* 0x0000000d13137223 */ /* 0x000fe2000000001e */
[C---:B------:R-:W-:Y:S01]  /*3b20*/  IADD3 R5, PT, PT, R2.reuse, 0x2fa0, RZ ;  /* 0x00002fa002057810 */ /* 0x040fe20007ffe0ff */
[----:B------:R-:W-:Y:S01]  /*3b30*/  IMAD.WIDE.U32 R30, R31, 0x4, R16 ;  /* 0x000000041f1e7825 */ /* 0x000fe200078e0010 */
[----:B------:R-:W-:-:S05]  /*3b40*/  IADD3 R35, PT, PT, R2, 0x3060, RZ ;  /* 0x0000306002237810 */ /* 0x000fca0007ffe0ff */
[----:B------:R-:W-:-:S04]  /*3b50*/  IMAD.WIDE.U32 R34, R35, 0x4, R16 ;  /* 0x0000000423227825 */ /* 0x000fc800078e0010 */
[C---:B---3--:R-:W-:Y:S01]  /*3b60*/  FFMA R4, R20.reuse, R6, R9 ;  /* 0x0000000614047223 */ /* 0x048fe20000000009 */
[----:B------:R-:W-:Y:S01]  /*3b70*/  FFMA R6, R20, R7, R8 ;  /* 0x0000000714067223 */ /* 0x000fe20000000008 */
[C---:B------:R-:W-:Y:S01]  /*3b80*/  FFMA R7, R26.reuse, R13, R11 ;  /* 0x0000000d1a077223 */ /* 0x040fe2000000000b */
[-C--:B------:R-:W-:Y:S01]  /*3b90*/  FFMA R26, R26, R14.reuse, R19 ;  /* 0x0000000e1a1a7223 */ /* 0x080fe20000000013 */
[----:B------:R-:W0:Y:S02]  /*3ba0*/  LDS.128 R8, [UR4+0x360] ;  /* 0x00036004ff087984 */ /* 0x000e240008000c00 */
[C---:B------:R-:W-:Y:S01]  /*3bb0*/  FFMA R7, R20.reuse, R14, R7 ;  /* 0x0000000e14077223 */ /* 0x040fe20000000007 */
[----:B------:R-:W-:Y:S01]  /*3bc0*/  FFMA R29, R21, R12, R4 ;  /* 0x0000000c151d7223 */ /* 0x000fe20000000004 */
[----:B------:R-:W-:Y:S01]  /*3bd0*/  FFMA R20, R20, R15, R26 ;  /* 0x0000000f14147223 */ /* 0x000fe2000000001a */
[----:B------:R-:W-:Y:S01]  /*3be0*/  IMAD.WIDE.U32 R4, R5, 0x4, R16 ;  /* 0x0000000405047825 */ /* 0x000fe200078e0010 */
[----:B------:R-:W2:Y:S04]  /*3bf0*/  LDG.E.CONSTANT R26, desc[UR6][R30.64] ;  /* 0x000000061e1a7981 */ /* 0x000ea8000c1e9900 */
[----:B------:R1:W3:Y:S01]  /*3c00*/  LDG.E.CONSTANT R23, desc[UR6][R4.64] ;  /* 0x0000000604177981 */ /* 0x0002e2000c1e9900 */
[----:B------:R-:W-:Y:S01]  /*3c10*/  IADD3 R19, PT, PT, R2, 0x3000, RZ ;  /* 0x0000300002137810 */ /* 0x000fe20007ffe0ff */
[----:B------:R-:W-:-:S04]  /*3c20*/  FFMA R33, R21, R13, R6 ;  /* 0x0000000d15217223 */ /* 0x000fc80000000006 */
[----:B------:R-:W-:-:S06]  /*3c30*/  IMAD.WIDE.U32 R18, R19, 0x4, R16 ;  /* 0x0000000413127825 */ /* 0x000fcc00078e0010 */
[----:B------:R-:W3:Y:S01]  /*3c40*/  LDG.E.CONSTANT R18, desc[UR6][R18.64] ;  /* 0x0000000612127981 */ /* 0x000ee2000c1e9900 */
[C---:B----4-:R-:W-:Y:S01]  /*3c50*/  FFMA R6, R28.reuse, R14, R33 ;  /* 0x0000000e1c067223 */ /* 0x050fe20000000021 */
[----:B------:R-:W-:-:S04]  /*3c60*/  FFMA R29, R28, R13, R29 ;  /* 0x0000000d1c1d7223 */ /* 0x000fc8000000001d */
[C---:B------:R-:W-:Y:S01]  /*3c70*/  FFMA R32, R24.reuse, R14, R29 ;  /* 0x0000000e18207223 */ /* 0x040fe2000000001d */
[C---:B0-----:R-:W-:Y:S01]  /*3c80*/  FFMA R7, R21.reuse, R8, R7 ;  /* 0x0000000815077223 */ /* 0x041fe20000000007 */
[----:B------:R-:W-:Y:S01]  /*3c90*/  FFMA R21, R21, R9, R20 ;  /* 0x0000000915157223 */ /* 0x000fe20000000014 */
[----:B------:R-:W-:Y:S02]  /*3ca0*/  FFMA R20, R24, R15, R6 ;  /* 0x0000000f18147223 */ /* 0x000fe40000000006 */
[C---:B------:R-:W-:Y:S01]  /*3cb0*/  FFMA R7, R28.reuse, R9, R7 ;  /* 0x000000091c077223 */ /* 0x040fe20000000007 */
[-C--:B------:R-:W-:Y:S01]  /*3cc0*/  FFMA R6, R28, R10.reuse, R21 ;  /* 0x0000000a1c067223 */ /* 0x080fe20000000015 */
[----:B------:R-:W0:Y:S01]  /*3cd0*/  LDS.128 R12, [UR4+0x370] ;  /* 0x00037004ff0c7984 */ /* 0x000e220008000c00 */
[----:B------:R-:W-:Y:S01]  /*3ce0*/  IADD3 R29, PT, PT, R2, 0x30c0, RZ ;  /* 0x000030c0021d7810 */ /* 0x000fe20007ffe0ff */
[C---:B-1----:R-:W-:Y:S01]  /*3cf0*/  FFMA R4, R24.reuse, R10, R7 ;  /* 0x0000000a18047223 */ /* 0x042fe20000000007 */
[----:B------:R-:W-:-:S02]  /*3d00*/  FFMA R6, R24, R11, R6 ;  /* 0x0000000b18067223 */ /* 0x000fc40000000006 */
[----:B------:R-:W4:Y:S01]  /*3d10*/  LDG.E.CONSTANT R24, desc[UR6][R34.64] ;  /* 0x0000000622187981 */ /* 0x000f22000c1e9900 */
[----:B------:R-:W-:-:S06]  /*3d20*/  IMAD.WIDE.U32 R28, R29, 0x4, R16 ;  /* 0x000000041d1c7825 */ /* 0x000fcc00078e0010 */
[----:B------:R1:W4:Y:S01]  /*3d30*/  LDG.E.CONSTANT R28, desc[UR6][R28.64] ;  /* 0x000000061c1c7981 */ /* 0x000322000c1e9900 */
[C---:B------:R-:W-:Y:S02]  /*3d40*/  IADD3 R31, PT, PT, R2.reuse, 0x3120, RZ ;  /* 0x00003120021f7810 */ /* 0x040fe40007ffe0ff */
[----:B------:R-:W-:-:S03]  /*3d50*/  IADD3 R21, PT, PT, R2, 0x3180, RZ ;  /* 0x0000318002157810 */ /* 0x000fc60007ffe0ff */
[----:B------:R-:W-:-:S04]  /*3d60*/  IMAD.WIDE.U32 R30, R31, 0x4, R16 ;  /* 0x000000041f1e7825 */ /* 0x000fc800078e0010 */
[C---:B------:R-:W-:Y:S01]  /*3d70*/  FFMA R32, R25.reuse, R8, R32 ;  /* 0x0000000819207223 */ /* 0x040fe20000000020 */
[----:B------:R-:W-:Y:S01]  /*3d80*/  FFMA R8, R25, R9, R20 ;  /* 0x0000000919087223 */ /* 0x000fe20000000014 */
[----:B------:R-:W-:Y:S01]  /*3d90*/  IADD3 R5, PT, PT, R2, 0x31e0, RZ ;  /* 0x000031e002057810 */ /* 0x000fe20007ffe0ff */
[----:B------:R-:W-:Y:S01]  /*3da0*/  IMAD.WIDE.U32 R20, R21, 0x4, R16 ;  /* 0x0000000415147825 */ /* 0x000fe200078e0010 */
[----:B------:R-:W4:Y:S05]  /*3db0*/  LDG.E.CONSTANT R19, desc[UR6][R30.64] ;  /* 0x000000061e137981 */ /* 0x000f2a000c1e9900 */
[----:B------:R-:W4:Y:S01]  /*3dc0*/  LDG.E.CONSTANT R20, desc[UR6][R20.64] ;  /* 0x0000000614147981 */ /* 0x000f22000c1e9900 */
[----:B0-----:R-:W-:Y:S01]  /*3dd0*/  FFMA R12, R25, R12, R4 ;  /* 0x0000000c190c7223 */ /* 0x001fe20000000004 */
[----:B------:R-:W-:-:S05]  /*3de0*/  IMAD.WIDE.U32 R4, R5, 0x4, R16 ;  /* 0x0000000405047825 */ /* 0x000fca00078e0010 */
[----:B------:R0:W4:Y:S01]  /*3df0*/  LDG.E.CONSTANT R21, desc[UR6][R4.64] ;  /* 0x0000000604157981 */ /* 0x000122000c1e9900 */
[----:B------:R-:W-:Y:S01]  /*3e00*/  FFMA R7, R25, R13, R6 ;  /* 0x0000000d19077223 */ /* 0x000fe20000000006 */
[C---:B-1----:R-:W-:Y:S01]  /*3e10*/  FFMA R29, R27.reuse, R10, R8 ;  /* 0x0000000a1b1d7223 */ /* 0x042fe20000000008 */
[C---:B------:R-:W-:Y:S01]  /*3e20*/  FFMA R9, R27.reuse, R9, R32 ;  /* 0x000000091b097223 */ /* 0x040fe20000000020 */
[C---:B------:R-:W-:Y:S01]  /*3e30*/  FFMA R13, R27.reuse, R13, R12 ;  /* 0x0000000d1b0d7223 */ /* 0x040fe2000000000c */
[-C--:B------:R-:W-:Y:S02]  /*3e40*/  FFMA R8, R27, R14.reuse, R7 ;  /* 0x0000000e1b087223 */ /* 0x080fe40000000007 */
[----:B0-----:R-:W2:Y:S01]  /*3e50*/  LDS.128 R4, [UR4+0x380] ;  /* 0x00038004ff047984 */ /* 0x001ea20008000c00 */
[C---:B------:R-:W-:Y:S01]  /*3e60*/  FFMA R13, R22.reuse, R14, R13 ;  /* 0x0000000e160d7223 */ /* 0x040fe2000000000d */
[C---:B------:R-:W-:Y:S01]  /*3e70*/  FFMA R25, R22.reuse, R10, R9 ;  /* 0x0000000a16197223 */ /* 0x040fe20000000009 */
[C---:B------:R-:W-:Y:S01]  /*3e80*/  FFMA R12, R22.reuse, R11, R29 ;  /* 0x0000000b160c7223 */ /* 0x040fe2000000001d */
[----:B------:R-:W-:-:S02]  /*3e90*/  FFMA R14, R22, R15, R8 ;  /* 0x0000000f160e7223 */ /* 0x000fc40000000008 */
[----:B------:R-:W0:Y:S01]  /*3ea0*/  LDS.128 R8, [UR4+0x390] ;  /* 0x00039004ff087984 */ /* 0x000e220008000c00 */
[----:B------:R-:W-:-:S05]  /*3eb0*/  IADD3 R31, PT, PT, R2, 0x3240, RZ ;  /* 0x00003240021f7810 */ /* 0x000fca0007ffe0ff */
[----:B------:R-:W-:-:S05]  /*3ec0*/  IMAD.WIDE.U32 R30, R31, 0x4, R16 ;  /* 0x000000041f1e7825 */ /* 0x000fca00078e0010 */
[----:B------:R1:W4:Y:S02]  /*3ed0*/  LDG.E.CONSTANT R22, desc[UR6][R30.64] ;  /* 0x000000061e167981 */ /* 0x000324000c1e9900 */
[C---:B-1----:R-:W-:Y:S02]  /*3ee0*/  IADD3 R31, PT, PT, R2.reuse, 0x3360, RZ ;  /* 0x00003360021f7810 */ /* 0x042fe40007ffe0ff */
[C---:B------:R-:W-:Y:S02]  /*3ef0*/  IADD3 R33, PT, PT, R2.reuse, 0x33c0, RZ ;  /* 0x000033c002217810 */ /* 0x040fe40007ffe0ff */
[C---:B------:R-:W-:Y:S02]  /*3f00*/  IADD3 R37, PT, PT, R2.reuse, 0x34e0, RZ ;  /* 0x000034e002257810 */ /* 0x040fe40007ffe0ff */
[----:B------:R-:W-:-:S05]  /*3f10*/  IADD3 R35, PT, PT, R2, 0x35a0, RZ ;  /* 0x000035a002237810 */ /* 0x000fca0007ffe0ff */
[----:B------:R-:W-:-:S04]  /*3f20*/  IMAD.WIDE.U32 R34, R35, 0x4, R16 ;  /* 0x0000000423227825 */ /* 0x000fc800078e0010 */
[C---:B--2---:R-:W-:Y:S01]  /*3f30*/  FFMA R4, R26.reuse, R4, R25 ;  /* 0x000000041a047223 */ /* 0x044fe20000000019 */
[----:B------:R-:W-:-:S03]  /*3f40*/  FFMA R12, R26, R5, R12 ;  /* 0x000000051a0c7223 */ /* 0x000fc6000000000c */
[C---:B---3--:R-:W-:Y:S01]  /*3f50*/  FFMA R5, R23.reuse, R5, R4 ;  /* 0x0000000517057223 */ /* 0x048fe20000000004 */
[C---:B0-----:R-:W-:Y:S01]  /*3f60*/  FFMA R4, R26.reuse, R8, R13 ;  /* 0x000000081a047223 */ /* 0x041fe2000000000d */
[----:B------:R-:W-:Y:S01]  /*3f70*/  FFMA R13, R26, R9, R14 ;  /* 0x000000091a0d7223 */ /* 0x000fe2000000000e */
[----:B------:R-:W-:-:S03]  /*3f80*/  FFMA R25, R23, R6, R12 ;  /* 0x0000000617197223 */ /* 0x000fc6000000000c */
[C---:B------:R-:W-:Y:S02]  /*3f90*/  FFMA R26, R23.reuse, R10, R13 ;  /* 0x0000000a171a7223 */ /* 0x040fe4000000000d */
[----:B------:R-:W0:Y:S01]  /*3fa0*/  LDS.128 R12, [UR4+0x3a0] ;  /* 0x0003a004ff0c7984 */ /* 0x000e220008000c00 */
[----:B------:R-:W-:Y:S01]  /*3fb0*/  FFMA R25, R18, R7, R25 ;  /* 0x0000000712197223 */ /* 0x000fe20000000019 */
[----:B------:R-:W-:Y:S01]  /*3fc0*/  IADD3 R7, PT, PT, R2, 0x32a0, RZ ;  /* 0x000032a002077810 */ /* 0x000fe20007ffe0ff */
[----:B------:R-:W-:Y:S01]  /*3fd0*/  FFMA R27, R23, R9, R4 ;  /* 0x00000009171b7223 */ /* 0x000fe20000000004 */
[----:B------:R-:W-:Y:S01]  /*3fe0*/  FFMA R5, R18, R6, R5 ;  /* 0x0000000612057223 */ /* 0x000fe20000000005 */
[----:B------:R-:W-:Y:S02]  /*3ff0*/  IADD3 R23, PT, PT, R2, 0x3300, RZ ;  /* 0x0000330002177810 */ /* 0x000fe40007ffe0ff */
[----:B------:R-:W-:-:S04]  /*4000*/  IMAD.WIDE.U32 R6, R7, 0x4, R16 ;  /* 0x0000000407067825 */ /* 0x000fc800078e0010 */
[C---:B------:R-:W-:Y:S01]  /*4010*/  FFMA R27, R18.reuse, R10, R27 ;  /* 0x0000000a121b7223 */ /* 0x040fe2000000001b */
[----:B------:R-:W-:Y:S01]  /*4020*/  FFMA R26, R18, R11, R26 ;  /* 0x0000000b121a7223 */ /* 0x000fe2000000001a */
[C---:B----4-:R-:W-:Y:S01]  /*4030*/  FFMA R29, R24.reuse, R8, R5 ;  /* 0x00000008181d7223 */ /* 0x050fe20000000005 */
[----:B------:R-:W-:Y:S02]  /*4040*/  IMAD.WIDE.U32 R4, R23, 0x4, R16 ;  /* 0x0000000417047825 */ /* 0x000fe400078e0010 */
[----:B------:R-:W2:Y:S02]  /*4050*/  LDG.E.CONSTANT R23, desc[UR6][R6.64] ;  /* 0x0000000606177981 */ /* 0x000ea4000c1e9900 */
[-C--:B------:R-:W-:Y:S01]  /*4060*/  FFMA R25, R24, R9.reuse, R25 ;  /* 0x0000000918197223 */ /* 0x080fe20000000019 */
[----:B------:R-:W-:Y:S01]  /*4070*/  FFMA R30, R28, R9, R29 ;  /* 0x000000091c1e7223 */ /* 0x000fe2000000001d */
[C---:B0-----:R-:W-:Y:S01]  /*4080*/  FFMA R32, R24.reuse, R12, R27 ;  /* 0x0000000c18207223 */ /* 0x041fe2000000001b */
[----:B------:R-:W-:Y:S01]  /*4090*/  FFMA R9, R24, R13, R26 ;  /* 0x0000000d18097223 */ /* 0x000fe2000000001a */
[----:B------:R-:W-:Y:S01]  /*40a0*/  FFMA R8, R28, R10, R25 ;  /* 0x0000000a1c087223 */ /* 0x000fe20000000019 */
[----:B------:R0:W3:Y:S01]  /*40b0*/  LDG.E.CONSTANT R18, desc[UR6][R4.64] ;  /* 0x0000000604127981 */ /* 0x0000e2000c1e9900 */
[----:B------:R-:W-:-:S06]  /*40c0*/  IMAD.WIDE.U32 R24, R31, 0x4, R16 ;  /* 0x000000041f187825 */ /* 0x000fcc00078e0010 */
[----:B------:R-:W4:Y:S04]  /*40d0*/  LDG.E.CONSTANT R24, desc[UR6][R24.64] ;  /* 0x0000000618187981 */ /* 0x000f28000c1e9900 */
[----:B0-----:R-:W0:Y:S01]  /*40e0*/  LDS.128 R4, [UR4+0x3b0] ;  /* 0x0003b004ff047984 */ /* 0x001e220008000c00 */
[C---:B------:R-:W-:Y:S01]  /*40f0*/  FFMA R27, R19.reuse, R10, R30 ;  /* 0x0000000a131b7223 */ /* 0x040fe2000000001e */
[----:B------:R-:W-:Y:S01]  /*4100*/  FFMA R8, R19, R11, R8 ;  /* 0x0000000b13087223 */ /* 0x000fe20000000008 */
[----:B------:R-:W-:Y:S01]  /*4110*/  FFMA R29, R28, R13, R32 ;  /* 0x0000000d1c1d7223 */ /* 0x000fe20000000020 */
[----:B------:R-:W-:Y:S01]  /*4120*/  IADD3 R31, PT, PT, R2, 0x3420, RZ ;  /* 0x00003420021f7810 */ /* 0x000fe20007ffe0ff */
[----:B------:R-:W-:Y:S01]  /*4130*/  FFMA R12, R20, R12, R27 ;  /* 0x0000000c140c7223 */ /* 0x000fe2000000001b */
[----:B------:R-:W-:-:S04]  /*4140*/  IMAD.WIDE.U32 R32, R33, 0x4, R16 ;  /* 0x0000000421207825 */ /* 0x000fc800078e0010 */
[-C--:B------:R-:W-:Y:S01]  /*4150*/  FFMA R8, R20, R13.reuse, R8 ;  /* 0x0000000d14087223 */ /* 0x080fe20000000008 */
[----:B------:R-:W-:Y:S01]  /*4160*/  IMAD.WIDE.U32 R30, R31, 0x4, R16 ;  /* 0x000000041f1e7825 */ /* 0x000fe200078e0010 */
[----:B------:R-:W4:Y:S03]  /*4170*/  LDG.E.CONSTANT R27, desc[UR6][R32.64] ;  /* 0x00000006201b7981 */ /* 0x000f26000c1e9900 */
[-C--:B------:R-:W-:Y:S01]  /*4180*/  FFMA R28, R28, R14.reuse, R9 ;  /* 0x0000000e1c1c7223 */ /* 0x080fe20000000009 */
[----:B------:R-:W-:Y:S01]  /*4190*/  FFMA R29, R19, R14, R29 ;  /* 0x0000000e131d7223 */ /* 0x000fe2000000001d */
[----:B------:R-:W4:Y:S01]  /*41a0*/  LDG.E.CONSTANT R26, desc[UR6][R30.64] ;  /* 0x000000061e1a7981 */ /* 0x000f22000c1e9900 */
[----:B------:R-:W-:Y:S01]  /*41b0*/  FFMA R11, R21, R13, R12 ;  /* 0x0000000d150b7223 */ /* 0x000fe2000000000c */
[C---:B------:R-:W-:Y:S01]  /*41c0*/  IADD3 R13, PT, PT, R2.reuse, 0x3480, RZ ;  /* 0x00003480020d7810 */ /* 0x040fe20007ffe0ff */
[----:B------:R-:W-:Y:S01]  /*41d0*/  FFMA R9, R19, R15, R28 ;  /* 0x0000000f13097223 */ /* 0x000fe2000000001c */
[----:B------:R-:W-:Y:S01]  /*41e0*/  IADD3 R2, PT, PT, R2, 0x3540, RZ ;  /* 0x0000354002027810 */ /* 0x000fe20007ffe0ff */
[----:B------:R-:W4:Y:S02]  /*41f0*/  LDG.E.CONSTANT R19, desc[UR6][R34.64] ;  /* 0x0000000622137981 */ /* 0x000f24000c1e9900 */
[----:B------:R-:W-:-:S05]  /*4200*/  IMAD.WIDE.U32 R12, R13, 0x4, R16 ;  /* 0x000000040d0c7825 */ /* 0x000fca00078e0010 */
[----:B------:R1:W4:Y:S01]  /*4210*/  LDG.E.CONSTANT R25, desc[UR6][R12.64] ;  /* 0x000000060c197981 */ /* 0x000322000c1e9900 */
[----:B0-----:R-:W-:Y:S01]  /*4220*/  FFMA R4, R20, R4, R29 ;  /* 0x0000000414047223 */ /* 0x001fe2000000001d */
[----:B------:R-:W-:-:S04]  /*4230*/  IMAD.WIDE.U32 R28, R37, 0x4, R16 ;  /* 0x00000004251c7825 */ /* 0x000fc800078e0010 */
[----:B-1----:R-:W-:Y:S02]  /*4240*/  IMAD.WIDE.U32 R12, R2, 0x4, R16 ;  /* 0x00000004020c7825 */ /* 0x002fe400078e0010 */
[----:B------:R-:W4:Y:S04]  /*4250*/  LDG.E.CONSTANT R16, desc[UR6][R28.64] ;  /* 0x000000061c107981 */ /* 0x000f28000c1e9900 */
[----:B------:R0:W4:Y:S01]  /*4260*/  LDG.E.CONSTANT R2, desc[UR6][R12.64] ;  /* 0x000000060c027981 */ /* 0x000122000c1e9900 */
[-C--:B------:R-:W-:Y:S01]  /*4270*/  FFMA R8, R21, R14.reuse, R8 ;  /* 0x0000000e15087223 */ /* 0x080fe20000000008 */
[----:B------:R-:W-:-:S03]  /*4280*/  FFMA R30, R22, R14, R11 ;  /* 0x0000000e161e7223 */ /* 0x000fc6000000000b */
[----:B------:R-:W-:Y:S01]  /*4290*/  FFMA R14, R22, R15, R8 ;  /* 0x0000000f160e7223 */ /* 0x000fe20000000008 */
[-C--:B------:R-:W-:Y:S02]  /*42a0*/  FFMA R15, R20, R5.reuse, R9 ;  /* 0x00000005140f7223 */ /* 0x080fe40000000009 */
[----:B------:R-:W2:Y:S01]  /*42b0*/  LDS.128 R8, [UR4+0x3c0] ;  /* 0x0003c004ff087984 */ /* 0x000ea20008000c00 */
[C---:B------:R-:W-:Y:S01]  /*42c0*/  FFMA R5, R21.reuse, R5, R4 ;  /* 0x0000000515057223 */ /* 0x040fe20000000004 */
[----:B------:R-:W-:Y:S01]  /*42d0*/  FFMA R21, R21, R6, R15 ;  /* 0x0000000615157223 */ /* 0x000fe2000000000f */
[C---:B------:R-:W-:Y:S01]  /*42e0*/  IMAD.HI.U32 R20, R3.reuse, 0x24924925, RZ ;  /* 0x2492492503147827 */ /* 0x040fe200078e00ff */
[----:B------:R-:W-:-:S03]  /*42f0*/  ISETP.GT.U32.AND P0, PT, R3, 0x30, PT ;  /* 0x000000300300780c */ /* 0x000fc60003f04070 */
[C---:B--2---:R-:W-:Y:S01]  /*4300*/  FFMA R17, R23.reuse, R8, R30 ;  /* 0x0000000817117223 */ /* 0x044fe2000000001e */
[----:B------:R-:W-:Y:S01]  /*4310*/  FFMA R8, R22, R6, R5 ;  /* 0x0000000616087223 */ /* 0x000fe20000000005 */
[----:B------:R-:W-:Y:S02]  /*4320*/  FFMA R5, R23, R9, R14 ;  /* 0x0000000917057223 */ /* 0x000fe4000000000e */
[----:B0-----:R-:W0:Y:S02]  /*4330*/  LDS.128 R12, [UR4+0x3d0] ;  /* 0x0003d004ff0c7984 */ /* 0x001e240008000c00 */
[----:B---3--:R-:W-:Y:S01]  /*4340*/  FFMA R4, R18, R10, R5 ;  /* 0x0000000a12047223 */ /* 0x008fe20000000005 */
[----:B------:R-:W-:-:S03]  /*4350*/  FFMA R22, R22, R7, R21 ;  /* 0x0000000716167223 */ /* 0x000fc60000000015 */
[----:B----4-:R-:W-:Y:S02]  /*4360*/  FFMA R28, R24, R11, R4 ;  /* 0x0000000b181c7223 */ /* 0x010fe40000000004 */
[----:B------:R-:W1:Y:S01]  /*4370*/  LDS.128 R4, [UR4+0x3e0] ;  /* 0x0003e004ff047984 */ /* 0x000e620008000c00 */
[----:B------:R-:W-:Y:S01]  /*4380*/  FFMA R17, R18, R9, R17 ;  /* 0x0000000912117223 */ /* 0x000fe20000000011 */
[----:B------:R-:W-:-:S04]  /*4390*/  IADD3 R9, PT, PT, R3, -R20, RZ ;  /* 0x8000001403097210 */ /* 0x000fc80007ffe0ff */
[----:B------:R-:W-:Y:S01]  /*43a0*/  LEA.HI R20, R9, R20, RZ, 0x1f ;  /* 0x0000001409147211 */ /* 0x000fe200078ff8ff */
[----:B------:R-:W-:-:S03]  /*43b0*/  FFMA R10, R24, R10, R17 ;  /* 0x0000000a180a7223 */ /* 0x000fc60000000011 */
[----:B------:R-:W-:-:S05]  /*43c0*/  SHF.R.U32.HI R20, RZ, 0x2, R20 ;  /* 0x00000002ff147819 */ /* 0x000fca0000011614 */
[----:B------:R-:W-:-:S04]  /*43d0*/  IMAD R17, R20, -0x7, R3 ;  /* 0xfffffff914117824 */ /* 0x000fc800078e0203 */
[----:B------:R-:W-:Y:S02]  /*43e0*/  IMAD R17, R0, 0x62, R17 ;  /* 0x0000006200117824 */ /* 0x000fe400078e0211 */
[C---:B0-----:R-:W-:Y:S01]  /*43f0*/  FFMA R9, R27.reuse, R12, R10 ;  /* 0x0000000c1b097223 */ /* 0x041fe2000000000a */
[----:B------:R-:W-:-:S03]  /*4400*/  FFMA R11, R27, R13, R28 ;  /* 0x0000000d1b0b7223 */ /* 0x000fc6000000001c */
[C---:B------:R-:W-:Y:S01]  /*4410*/  FFMA R10, R26.reuse, R13, R9 ;  /* 0x0000000d1a0a7223 */ /* 0x040fe20000000009 */
[-C--:B------:R-:W-:Y:S01]  /*4420*/  FFMA R28, R26, R14.reuse, R11 ;  /* 0x0000000e1a1c7223 */ /* 0x080fe2000000000b */
[----:B------:R-:W-:Y:S02]  /*4430*/  IMAD R0, R20, 0xe, R17 ;  /* 0x0000000e14007824 */ /* 0x000fe400078e0211 */
[C---:B------:R-:W-:Y:S01]  /*4440*/  FFMA R17, R25.reuse, R14, R10 ;  /* 0x0000000e19117223 */ /* 0x040fe2000000000a */
[----:B------:R-:W-:Y:S01]  /*4450*/  FFMA R28, R25, R15, R28 ;  /* 0x0000000f191c7223 */ /* 0x000fe2000000001c */
[C---:B------:R-:W-:Y:S01]  /*4460*/  FFMA R3, R23.reuse, R12, R8 ;  /* 0x0000000c17037223 */ /* 0x040fe20000000008 */
[-C--:B------:R-:W-:Y:S01]  /*4470*/  FFMA R23, R23, R13.reuse, R22 ;  /* 0x0000000d17177223 */ /* 0x080fe20000000016 */
[----:B------:R-:W0:Y:S02]  /*4480*/  LDS.128 R8, [UR4+0x3f0] ;  /* 0x0003f004ff087984 */ /* 0x000e240008000c00 */
[C---:B------:R-:W-:Y:S01]  /*4490*/  FFMA R13, R18.reuse, R13, R3 ;  /* 0x0000000d120d7223 */ /* 0x040fe20000000003 */
[----:B------:R-:W-:Y:S01]  /*44a0*/  FFMA R3, R18, R14, R23 ;  /* 0x0000000e12037223 */ /* 0x000fe20000000017 */
[C---:B-1----:R-:W-:Y:S01]  /*44b0*/  FFMA R17, R16.reuse, R4, R17 ;  /* 0x0000000410117223 */ /* 0x042fe20000000011 */
[----:B------:R-:W-:-:S03]  /*44c0*/  FFMA R21, R16, R5, R28 ;  /* 0x0000000510157223 */ /* 0x000fc6000000001c */
[C---:B------:R-:W-:Y:S01]  /*44d0*/  FFMA R12, R2.reuse, R5, R17 ;  /* 0x00000005020c7223 */ /* 0x040fe20000000011 */
[----:B------:R-:W-:Y:S01]  /*44e0*/  FFMA R18, R2, R6, R21 ;  /* 0x0000000602127223 */ /* 0x000fe20000000015 */
[----:B------:R-:W-:Y:S01]  /*44f0*/  FFMA R14, R24, R14, R13 ;  /* 0x0000000e180e7223 */ /* 0x000fe2000000000d */
[----:B------:R-:W-:Y:S01]  /*4500*/  SHF.L.U32 R17, R0, 0x1, RZ ;  /* 0x0000000100117819 */ /* 0x000fe200000006ff */
[C---:B------:R-:W-:Y:S01]  /*4510*/  FFMA R21, R19.reuse, R6, R12 ;  /* 0x0000000613157223 */ /* 0x040fe2000000000c */
[----:B------:R-:W-:Y:S01]  /*4520*/  FFMA R23, R19, R7, R18 ;  /* 0x0000000713177223 */ /* 0x000fe20000000012 */
[----:B------:R-:W-:Y:S06]  /*4530*/  @P0 BRA `(.L_x_3) ;  /* 0x0000000000100947 */ /* 0x000fec0003800000 */
[----:B------:R-:W1:Y:S02]  /*4540*/  LDC.64 R12, c[0x0][0x390] ;  /* 0x0000e400ff0c7b82 */ /* 0x000e640000000a00 */
[----:B-1----:R-:W-:-:S05]  /*4550*/  IMAD.WIDE.U32 R12, R17, 0x4, R12 ;  /* 0x00000004110c7825 */ /* 0x002fca00078e000c */
[----:B------:R1:W-:Y:S04]  /*4560*/  REDG.E.ADD.F32.FTZ.RN.STRONG.GPU desc[UR6][R12.64], R21 ;  /* 0x000000150c0079a6 */ /* 0x0003e8000c12f306 */
[----:B------:R1:W-:Y:S02]  /*4570*/  REDG.E.ADD.F32.FTZ.RN.STRONG.GPU desc[UR6][R12.64+0x4], R23 ;  /* 0x000004170c0079a6 */ /* 0x0003e4000c12f306 */
.L_x_3:
[----:B------:R-:W-:Y:S05]  /*4580*/  @P0 EXIT ;  /* 0x000000000000094d */ /* 0x000fea0003800000 */
[----:B-1----:R-:W1:Y:S01]  /*4590*/  LDC.64 R12, c[0x0][0x390] ;  /* 0x0000e400ff0c7b82 */ /* 0x002e620000000a00 */
[----:B------:R-:W-:Y:S01]  /*45a0*/  FFMA R24, R24, R15, R3 ;  /* 0x0000000f18187223 */ /* 0x000fe20000000003 */
[----:B------:R-:W-:-:S03]  /*45b0*/  FFMA R3, R27, R4, R14 ;  /* 0x000000041b037223 */ /* 0x000fc6000000000e */
[-C--:B------:R-:W-:Y:S01]  /*45c0*/  FFMA R27, R27, R5.reuse, R24 ;  /* 0x000000051b1b7223 */ /* 0x080fe20000000018 */
[----:B------:R-:W-:-:S03]  /*45d0*/  FFMA R0, R26, R5, R3 ;  /* 0x000000051a007223 */ /* 0x000fc60000000003 */
[-C--:B------:R-:W-:Y:S01]  /*45e0*/  FFMA R26, R26, R6.reuse, R27 ;  /* 0x000000061a1a7223 */ /* 0x080fe2000000001b */
[----:B------:R-:W-:-:S03]  /*45f0*/  FFMA R3, R25, R6, R0 ;  /* 0x0000000619037223 */ /* 0x000fc60000000000 */
[----:B------:R-:W-:Y:S01]  /*4600*/  FFMA R26, R25, R7, R26 ;  /* 0x00000007191a7223 */ /* 0x000fe2000000001a */
[----:B0-----:R-:W-:-:S03]  /*4610*/  FFMA R3, R16, R8, R3 ;  /* 0x0000000810037223 */ /* 0x001fc60000000003 */
[-C--:B------:R-:W-:Y:S01]  /*4620*/  FFMA R5, R16, R9.reuse, R26 ;  /* 0x0000000910057223 */ /* 0x080fe2000000001a */
[----:B------:R-:W-:-:S03]  /*4630*/  FFMA R0, R2, R9, R3 ;  /* 0x0000000902007223 */ /* 0x000fc60000000003 */
[-C--:B------:R-:W-:Y:S01]  /*4640*/  FFMA R2, R2, R10.reuse, R5 ;  /* 0x0000000a02027223 */ /* 0x080fe20000000005 */
[----:B------:R-:W-:Y:S01]  /*4650*/  FFMA R3, R19, R10, R0 ;  /* 0x0000000a13037223 */ /* 0x000fe20000000000 */
[----:B-1----:R-:W-:-:S04]  /*4660*/  IMAD.WIDE.U32 R12, R17, 0x4, R12 ;  /* 0x00000004110c7825 */ /* 0x002fc800078e000c */
[----:B------:R-:W-:Y:S01]  /*4670*/  FFMA R11, R19, R11, R2 ;  /* 0x0000000b130b7223 */ /* 0x000fe20000000002 */
[----:B------:R-:W-:Y:S04]  /*4680*/  REDG.E.ADD.F32.FTZ.RN.STRONG.GPU desc[UR6][R12.64+0x38], R3 ;  /* 0x000038030c0079a6 */ /* 0x000fe8000c12f306 */
[----:B------:R-:W-:Y:S01]  /*4690*/  REDG.E.ADD.F32.FTZ.RN.STRONG.GPU desc[UR6][R12.64+0x3c], R11 ;  /* 0x00003c0b0c0079a6 */ /* 0x000fe2000c12f306 */
[----:B------:R-:W-:Y:S05]  /*46a0*/  EXIT ;  /* 0x000000000000794d */ /* 0x000fea0003800000 */
.L_x_4:
[----:B------:R-:W-:-:S00]  /*46b0*/  BRA `(.L_x_4) ;  /* 0xfffffffc00fc7947 */ /* 0x000fc0000383ffff */
[----:B------:R-:W-:-:S00]  /*46c0*/  NOP ;  /* 0x0000000000007918 */ /* 0x000fc00000000000 */
        /* <DEDUP_REMOVED lines=11> */
.L_x_16:


//--------------------- .text._Z9transformPfS_    --------------------------
	.section	.text._Z9transformPfS_,"ax",@progbits
	.align	128
        .global         _Z9transformPfS_
        .type           _Z9transformPfS_,@function
        .size           _Z9transformPfS_,(.L_x_17 - _Z9transformPfS_)
        .other          _Z9transformPfS_,@"STO_CUDA_ENTRY STV_DEFAULT"
_Z9transformPfS_:
.text._Z9transformPfS_:
[----:B------:R-:W-:Y:S01]  /*0000*/  LDC R1, c[0x0][0x37c] ;  /* 0x0000df00ff017b82 */ /* 0x000fe20000000800 */
[----:B------:R-:W0:Y:S07]  /*0010*/  S2R R3, SR_TID.X ;  /* 0x0000000000037919 */ /* 0x000e2e0000002100 */
[----:B------:R-:W0:Y:S08]  /*0020*/  S2UR UR4, SR_CTAID.X ;  /* 0x00000000000479c3 */ /* 0x000e300000002500 */
[----:B------:R-:W0:Y:S02]  /*0030*/  LDC R0, c[0x0][0x360] ;  /* 0x0000d800ff007b82 */ /* 0x000e240000000800 */
[----:B0-----:R-:W-:-:S05]  /*0040*/  IMAD R3, R0, UR4, R3 ;  /* 0x0000000400037c24 */ /* 0x001fca000f8e0203 */
[----:B------:R-:W-:-:S13]  /*0050*/  ISETP.GT.U32.AND P0, PT, R3, 0x61ff, PT ;  /* 0x000061ff0300780c */ /* 0x000fda0003f04070 */
[----:B------:R-:W-:Y:S05]  /*0060*/  @P0 EXIT ;  /* 0x000000000000094d */ /* 0x000fea0003800000 */
[----:B------:R-:W0:Y:S01]  /*0070*/  LDCU UR4, c[0x0][0x370] ;  /* 0x00006e00ff0477ac */ /* 0x000e220008000800 */
[----:B------:R-:W1:Y:S01]  /*0080*/  LDCU.64 UR6, c[0x0][0x358] ;  /* 0x00006b00ff0677ac */ /* 0x000e620008000a00 */
[----:B0-----:R-:W-:-:S07]  /*0090*/  IMAD R0, R0, UR4, RZ ;  /* 0x0000000400007c24 */ /* 0x001fce000f8e02ff */
.L_x_11:
[----:B0-----:R-:W-:Y:S01]  /*00a0*/  LOP3.LUT R6, R3, 0xffff, RZ, 0xc0, !PT ;  /* 0x0000ffff03067812 */ /* 0x001fe200078ec0ff */
[----:B------:R-:W0:Y:S03]  /*00b0*/  LDC.64 R4, c[0x0][0x380] ;  /* 0x0000e000ff047b82 */ /* 0x000e260000000a00 */
[----:B------:R-:W-:-:S04]  /*00c0*/  SHF.R.U32.HI R6, RZ, 0x2, R6 ;  /* 0x00000002ff067819 */ /* 0x000fc80000011606 */
[----:B------:R-:W-:-:S05]  /*00d0*/  LOP3.LUT R6, R6, 0xffff, RZ, 0xc0, !PT ;  /* 0x0000ffff06067812 */ /* 0x000fca00078ec0ff */
[----:B------:R-:W-:-:S05]  /*00e0*/  IMAD R6, R6, 0xa73, RZ ;  /* 0x00000a7306067824 */ /* 0x000fca00078e02ff */
[----:B------:R-:W-:-:S04]  /*00f0*/  SHF.R.U32.HI R6, RZ, 0x11, R6 ;  /* 0x00000011ff067819 */ /* 0x000fc80000011606 */
[----:B------:R-:W-:Y:S01]  /*0100*/  PRMT R6, R6, 0x9910, RZ ;  /* 0x0000991006067816 */ /* 0x000fe200000000ff */
[----:B0-----:R-:W-:-:S04]  /*0110*/  IMAD.WIDE.U32 R4, R3, 0x4, R4 ;  /* 0x0000000403047825 */ /* 0x001fc800078e0004 */
[----:B------:R-:W-:Y:S01]  /*0120*/  IMAD R6, R6, 0xc4, RZ ;  /* 0x000000c406067824 */ /* 0x000fe200078e02ff */
[----:B-1---5:R0:W5:Y:S01]  /*0130*/  LDG.E R2, desc[UR6][R4.64] ;  /* 0x0000000604027981 */ /* 0x022162000c1e1900 */
[----:B------:R-:W-:Y:S02]  /*0140*/  BSSY.RECONVERGENT B0, `(.L_x_5) ;  /* 0x0000038000007945 */ /* 0x000fe40003800200 */
[----:B------:R-:W-:-:S05]  /*0150*/  IMAD.MOV R6, RZ, RZ, -R6 ;  /* 0x000000ffff067224 */ /* 0x000fca00078e0a06 */
[----:B------:R-:W-:-:S05]  /*0160*/  PRMT R6, R6, 0x7710, RZ ;  /* 0x0000771006067816 */ /* 0x000fca00000000ff */
[----:B0-----:R-:W-:-:S05]  /*0170*/  IMAD.IADD R4, R6, 0x1, R3 ;  /* 0x0000000106047824 */ /* 0x001fca00078e0203 */
[C---:B------:R-:W-:Y:S02]  /*0180*/  LOP3.LUT R5, R4.reuse, 0xfe, RZ, 0xc0, !PT ;  /* 0x000000fe04057812 */ /* 0x040fe400078ec0ff */
[----:B------:R-:W-:Y:S02]  /*0190*/  LOP3.LUT R9, R4, 0xffff, RZ, 0xc0, !PT ;  /* 0x0000ffff04097812 */ /* 0x000fe400078ec0ff */
[----:B------:R-:W-:-:S04]  /*01a0*/  SHF.R.U32.HI R5, RZ, 0x1, R5 ;  /* 0x00000001ff057819 */ /* 0x000fc80000011605 */
[----:B------:R-:W-:-:S05]  /*01b0*/  PRMT R5, R5, 0x9910, RZ ;  /* 0x0000991005057816 */ /* 0x000fca00000000ff */
[----:B------:R-:W-:-:S05]  /*01c0*/  IMAD R5, R5, 0x93, RZ ;  /* 0x0000009305057824 */ /* 0x000fca00078e02ff */
[----:B------:R-:W-:-:S04]  /*01d0*/  LOP3.LUT R5, R5, 0xffff, RZ, 0xc0, !PT ;  /* 0x0000ffff05057812 */ /* 0x000fc800078ec0ff */
[----:B------:R-:W-:-:S04]  /*01e0*/  SHF.R.U32.HI R5, RZ, 0xa, R5 ;  /* 0x0000000aff057819 */ /* 0x000fc80000011605 */
[C---:B------:R-:W-:Y:S01]  /*01f0*/  PRMT R6, R5.reuse, 0x9910, RZ ;  /* 0x0000991005067816 */ /* 0x040fe200000000ff */
[----:B------:R-:W-:-:S04]  /*0200*/  VIADD R5, R5, 0x1 ;  /* 0x0000000105057836 */ /* 0x000fc80000000000 */
[----:B------:R-:W-:Y:S01]  /*0210*/  IMAD R6, R6, 0xe, RZ ;  /* 0x0000000e06067824 */ /* 0x000fe200078e02ff */
[----:B------:R-:W-:-:S03]  /*0220*/  LOP3.LUT R13, R5, 0xffff, RZ, 0xc0, !PT ;  /* 0x0000ffff050d7812 */ /* 0x000fc600078ec0ff */
[----:B------:R-:W-:Y:S01]  /*0230*/  IMAD.MOV R6, RZ, RZ, -R6 ;  /* 0x000000ffff067224 */ /* 0x000fe200078e0a06 */
[----:B------:R-:W-:-:S04]  /*0240*/  SHF.R.U32.HI R5, RZ, 0x1, R13 ;  /* 0x00000001ff057819 */ /* 0x000fc8000001160d */
[----:B------:R-:W-:Y:S02]  /*0250*/  PRMT R7, R6, 0x7710, RZ ;  /* 0x0000771006077816 */ /* 0x000fe400000000ff */
[----:B------:R-:W-:Y:S02]  /*0260*/  VIMNMX.U32 R5, PT, PT, R5, 0x6, PT ;  /* 0x0000000605057848 */ /* 0x000fe40003fe0000 */
[----:B------:R-:W-:Y:S01]  /*0270*/  IADD3 R6, PT, PT, R4, 0x1, R7 ;  /* 0x0000000104067810 */ /* 0x000fe20007ffe007 */
[--C-:B------:R-:W-:Y:S02]  /*0280*/  IMAD.MOV.U32 R7, RZ, RZ, R3.reuse ;  /* 0x000000ffff077224 */ /* 0x100fe400078e0003 */
[----:B------:R-:W-:Y:S01]  /*0290*/  IMAD.IADD R3, R0, 0x1, R3 ;  /* 0x0000000100037824 */ /* 0x000fe200078e0203 */
[----:B------:R-:W-:Y:S01]  /*02a0*/  LOP3.LUT R4, R6, 0xff, RZ, 0xc0, !PT ;  /* 0x000000ff06047812 */ /* 0x000fe200078ec0ff */
[----:B------:R-:W-:-:S03]  /*02b0*/  IMAD.MOV.U32 R6, RZ, RZ, RZ ;  /* 0x000000ffff067224 */ /* 0x000fc600078e00ff */
[----:B------:R-:W-:Y:S01]  /*02c0*/  ISETP.GE.U32.AND P0, PT, R3, 0x6200, PT ;  /* 0x000062000300780c */ /* 0x000fe20003f06070 */
[----:B------:R-:W-:Y:S01]  /*02d0*/  IMAD.HI.U32 R7, R9, 0x12492493, R6 ;  /* 0x1249249309077827 */ /* 0x000fe200078e0006 */
[----:B------:R-:W-:-:S03]  /*02e0*/  SHF.R.U32.HI R6, RZ, 0x1, R4 ;  /* 0x00000001ff067819 */ /* 0x000fc60000011604 */
[----:B------:R-:W-:Y:S01]  /*02f0*/  IMAD.SHL.U32 R7, R7, 0x4, RZ ;  /* 0x0000000407077824 */ /* 0x000fe200078e00ff */
[----:B------:R-:W-:-:S04]  /*0300*/  VIMNMX.U32 R14, PT, PT, R6, 0x6, PT ;  /* 0x00000006060e7848 */ /* 0x000fc80003fe0000 */
[C---:B------:R-:W-:Y:S01]  /*0310*/  SHF.L.U32 R15, R14.reuse, 0x1, RZ ;  /* 0x000000010e0f7819 */ /* 0x040fe200000006ff */
[----:B------:R-:W-:-:S04]  /*0320*/  IMAD R7, R14, 0xe, R7 ;  /* 0x0000000e0e077824 */ /* 0x000fc800078e0207 */
[----:B------:R-:W-:-:S04]  /*0330*/  IMAD.IADD R6, R4, 0x1, R7 ;  /* 0x0000000104067824 */ /* 0x000fc800078e0207 */
[----:B------:R-:W-:-:S07]  /*0340*/  IMAD R16, R9, -0x4, R6 ;  /* 0xfffffffc09107824 */ /* 0x000fce00078e0206 */
.L_x_10:
[----:B0-----:R-:W-:-:S04]  /*0350*/  LEA R6, R5, 0x4, 0x1 ;  /* 0x0000000405067811 */ /* 0x001fc800078e08ff */
[----:B------:R-:W-:-:S13]  /*0360*/  ISETP.GT.U32.AND P1, PT, R6, R13, PT ;  /* 0x0000000d0600720c */ /* 0x000fda0003f24070 */
[----:B-1----:R-:W-:Y:S05]  /*0370*/  @!P1 BRA `(.L_x_6) ;  /* 0x0000000000509947 */ /* 0x002fea0003800000 */
[----:B------:R-:W0:Y:S01]  /*0380*/  LDC.64 R6, c[0x0][0x388] ;  /* 0x0000e200ff067b82 */ /* 0x000e220000000a00 */
[----:B------:R-:W-:Y:S01]  /*0390*/  BSSY.RECONVERGENT B1, `(.L_x_7) ;  /* 0x000000f000017945 */ /* 0x000fe20003800200 */
[----:B------:R-:W-:Y:S02]  /*03a0*/  IMAD R10, R5, 0x68, R16 ;  /* 0x00000068050a7824 */ /* 0x000fe400078e0210 */
[----:B------:R-:W-:Y:S02]  /*03b0*/  IMAD.MOV.U32 R11, RZ, RZ, R15 ;  /* 0x000000ffff0b7224 */ /* 0x000fe400078e000f */
[----:B------:R-:W-:-:S07]  /*03c0*/  IMAD.MOV.U32 R12, RZ, RZ, R14 ;  /* 0x000000ffff0c7224 */ /* 0x000fce00078e000e */
.L_x_9:
[----:B-1----:R-:W-:-:S05]  /*03d0*/  VIADD R9, R11, 0x4 ;  /* 0x000000040b097836 */ /* 0x002fca0000000000 */
[----:B------:R-:W-:-:S13]  /*03e0*/  ISETP.GT.U32.AND P1, PT, R9, R4, PT ;  /* 0x000000040900720c */ /* 0x000fda0003f24070 */
[----:B------:R-:W-:Y:S05]  /*03f0*/  @!P1 BRA `(.L_x_8) ;  /* 0x0000000000209947 */ /* 0x000fea0003800000 */
[----:B------:R-:W-:Y:S01]  /*0400*/  VIADD R9, R10, 0x4 ;  /* 0x000000040a097836 */ /* 0x000fe20000000000 */
[C---:B------:R-:W-:Y:S01]  /*0410*/  ISETP.GT.AND P1, PT, R12.reuse, RZ, PT ;  /* 0x000000ff0c00720c */ /* 0x040fe20003f24270 */
[----:B------:R-:W-:Y:S01]  /*0420*/  VIADD R11, R11, 0xfffffffe ;  /* 0xfffffffe0b0b7836 */ /* 0x000fe20000000000 */
[----:B------:R-:W-:Y:S01]  /*0430*/  IADD3 R12, PT, PT, R12, -0x1, RZ ;  /* 0xffffffff0c0c7810 */ /* 0x000fe20007ffe0ff */
[----:B0-----:R-:W-:-:S04]  /*0440*/  IMAD.WIDE.U32 R8, R9, 0x4, R6 ;  /* 0x0000000409087825 */ /* 0x001fc800078e0006 */
[----:B------:R-:W-:Y:S01]  /*0450*/  VIADD R10, R10, 0xfffffff2 ;  /* 0xfffffff20a0a7836 */ /* 0x000fe20000000000 */
[----:B-----5:R1:W-:Y:S05]  /*0460*/  STG.E desc[UR6][R8.64], R2 ;  /* 0x0000000208007986 */ /* 0x0203ea000c101906 */
[----:B------:R-:W-:Y:S05]  /*0470*/  @P1 BRA `(.L_x_9) ;  /* 0xfffffffc00d41947 */ /* 0x000fea000383ffff */
.L_x_8:
[----:B------:R-:W-:Y:S05]  /*0480*/  BSYNC.RECONVERGENT B1 ;  /* 0x0000000000017941 */ /* 0x000fea0003800200 */
.L_x_7:
[C---:B------:R-:W-:Y:S01]  /*0490*/  ISETP.GT.AND P1, PT, R5.reuse, RZ, PT ;  /* 0x000000ff0500720c */ /* 0x040fe20003f24270 */
[----:B------:R-:W-:-:S12]  /*04a0*/  VIADD R5, R5, 0xffffffff ;  /* 0xffffffff05057836 */ /* 0x000fd80000000000 */
[----:B------:R-:W-:Y:S05]  /*04b0*/  @P1 BRA `(.L_x_10) ;  /* 0xfffffffc00a41947 */ /* 0x000fea000383ffff */
.L_x_6:
[----:B------:R-:W-:Y:S05]  /*04c0*/  BSYNC.RECONVERGENT B0 ;  /* 0x0000000000007941 */ /* 0x000fea0003800200 */
.L_x_5:
[----:B------:R-:W-:Y:S05]  /*04d0*/  @!P0 BRA `(.L_x_11) ;  /* 0xfffffff800f08947 */ /* 0x000fea000383ffff */
[----:B------:R-:W-:Y:S05]  /*04e0*/  EXIT ;  /* 0x000000000000794d */ /* 0x000fea0003800000 */
.L_x_12:
        /* <DEDUP_REMOVED lines=9> */
.L_x_17:


//--------------------- .text.default_function_kernel0 --------------------------
	.section	.text.default_function_kernel0,"ax",@progbits
	.align	128
        .global         default_function_kernel0
        .type           default_function_kernel0,@function
        .size           default_function_kernel0,(.L_x_18 - default_function_kernel0)
        .other          default_function_kernel0,@"STO_CUDA_ENTRY STV_DEFAULT"
default_function_kernel0:
.text.default_function_kernel0:
[----:B------:R-:W-:Y:S01]  /*0000*/  LDC R1, c[0x0][0x37c] ;  /* 0x0000df00ff017b82 */ /* 0x000fe20000000800 */
[----:B------:R-:W0:Y:S07]  /*0010*/  S2R R40, SR_CTAID.Y ;  /* 0x0000000000287919 */ /* 0x000e2e0000002600 */
[----:B------:R-:W1:Y:S01]  /*0020*/  S2UR UR6, SR_CgaCtaId ;  /* 0x00000000000679c3 */ /* 0x000e620000008800 */
[----:B------:R-:W-:Y:S01]  /*0030*/  UMOV UR4, 0x400 ;  /* 0x0000040000047882 */ /* 0x000fe20000000000 */
[----:B------:R-:W-:Y:S01]  /*0040*/  HFMA2 R30, -RZ, RZ, 0, 0 ;  /* 0x00000000ff1e7431 */ /* 0x000fe200000001ff */
[----:B------:R-:W0:Y:S01]  /*0050*/  S2R R37, SR_TID.Z ;  /* 0x0000000000257919 */ /* 0x000e220000002300 */
[----:B------:R-:W-:Y:S01]  /*0060*/  UIADD3 UR5, UPT, UPT, UR4, 0x80, URZ ;  /* 0x0000008004057890 */ /* 0x000fe2000fffe0ff */
[----:B------:R-:W-:-:S02]  /*0070*/  CS2R R20, SRZ ;  /* 0x0000000000147805 */ /* 0x000fc4000001ff00 */
[----:B------:R-:W-:Y:S01]  /*0080*/  CS2R R22, SRZ ;  /* 0x0000000000167805 */ /* 0x000fe2000001ff00 */
[----:B------:R-:W2:Y:S01]  /*0090*/  S2R R0, SR_CTAID.X ;  /* 0x0000000000007919 */ /* 0x000ea20000002500 */
[----:B------:R-:W-:Y:S02]  /*00a0*/  CS2R R26, SRZ ;  /* 0x00000000001a7805 */ /* 0x000fe4000001ff00 */
[----:B------:R-:W-:Y:S01]  /*00b0*/  MOV R25, RZ ;  /* 0x000000ff00197202 */ /* 0x000fe20000000f00 */
[----:B------:R-:W3:Y:S01]  /*00c0*/  LDCU.64 UR8, c[0x0][0x358] ;  /* 0x00006b00ff0877ac */ /* 0x000ee20008000a00 */
[----:B------:R-:W4:Y:S01]  /*00d0*/  S2R R2, SR_CTAID.Z ;  /* 0x0000000000027919 */ /* 0x000f220000002700 */
[----:B-1----:R-:W-:Y:S02]  /*00e0*/  ULEA UR5, UR6, UR5, 0x18 ;  /* 0x0000000506057291 */ /* 0x002fe4000f8ec0ff */
[----:B------:R-:W-:Y:S01]  /*00f0*/  ULEA UR4, UR6, UR4, 0x18 ;  /* 0x0000000406047291 */ /* 0x000fe2000f8ec0ff */
[----:B0-----:R-:W-:-:S03]  /*0100*/  IMAD R3, R37, 0x7, R40 ;  /* 0x0000000725037824 */ /* 0x001fc600078e0228 */
[C---:B------:R-:W-:Y:S02]  /*0110*/  LEA R38, R37.reuse, UR5, 0x6 ;  /* 0x0000000525267c11 */ /* 0x040fe4000f8e30ff */
[----:B------:R-:W-:Y:S01]  /*0120*/  LEA R39, R37, UR4, 0x4 ;  /* 0x0000000425277c11 */ /* 0x000fe2000f8e20ff */
[----:B--2---:R-:W-:Y:S01]  /*0130*/  IMAD R3, R3, 0xe, R0 ;  /* 0x0000000e03037824 */ /* 0x004fe200078e0200 */
[----:B------:R-:W-:Y:S01]  /*0140*/  ISETP.LT.U32.AND P0, PT, R0, 0x6, PT ;  /* 0x000000060000780c */ /* 0x000fe20003f01070 */
[----:B------:R-:W-:Y:S01]  /*0150*/  IMAD R37, R37, -0x20, R38 ;  /* 0xffffffe025257824 */ /* 0x000fe200078e0226 */
[----:B------:R-:W-:Y:S01]  /*0160*/  SHF.L.U32 R40, R40, 0x1, RZ ;  /* 0x0000000128287819 */ /* 0x000fe200000006ff */
[----:B------:R-:W-:Y:S01]  /*0170*/  UMOV UR4, URZ ;  /* 0x000000ff00047c82 */ /* 0x000fe20008000000 */
[----:B---34-:R-:W-:-:S09]  /*0180*/  SHF.L.U32 R3, R3, 0x1, RZ ;  /* 0x0000000103037819 */ /* 0x018fd200000006ff */
.L_x_14:
[----:B------:R-:W-:Y:S01]  /*0190*/  ISETP.NE.AND P1, PT, R0, RZ, PT ;  /* 0x000000ff0000720c */ /* 0x000fe20003f25270 */
[----:B------:R-:W0:Y:S01]  /*01a0*/  LDCU.64 UR10, c[0x0][0x380] ;  /* 0x00007000ff0a77ac */ /* 0x000e220008000a00 */
[----:B------:R-:W-:-:S11]  /*01b0*/  MOV R36, RZ ;  /* 0x000000ff00247202 */ /* 0x000fd60000000f00 */
.L_x_13:
[----:B------:R-:W1:Y:S01]  /*01c0*/  S2R R5, SR_TID.Z ;  /* 0x0000000000057919 */ /* 0x000e620000002300 */
[----:B------:R-:W2:Y:S01]  /*01d0*/  LDC.64 R28, c[0x0][0x380] ;  /* 0x0000e000ff1c7b82 */ /* 0x000ea20000000a00 */
[----:B------:R-:W-:Y:S01]  /*01e0*/  IADD3 R7, PT, PT, R40, R36, RZ ;  /* 0x0000002428077210 */ /* 0x000fe20007ffe0ff */
[----:B------:R-:W-:Y:S01]  /*01f0*/  UIMAD UR5, UR4, 0x620, URZ ;  /* 0x00000620040578a4 */ /* 0x000fe2000f8e02ff */
[C---:B------:R-:W-:Y:S01]  /*0200*/  IMAD R6, R36.reuse, 0xe, RZ ;  /* 0x0000000e24067824 */ /* 0x040fe200078e02ff */
[----:B------:R-:W-:Y:S01]  /*0210*/  LOP3.LUT P3, R24, R36, RZ, R40, 0xfa, !PT ;  /* 0x000000ff24187212 */ /* 0x000fe2000786fa28 */
[----:B------:R-:W-:Y:S01]  /*0220*/  HFMA2 R14, -RZ, RZ, 0, 0 ;  /* 0x00000000ff0e7431 */ /* 0x000fe200000001ff */
[----:B------:R-:W-:Y:S01]  /*0230*/  ISETP.GT.U32.OR P5, PT, R7, 0xd, !P1 ;  /* 0x0000000d0700780c */ /* 0x000fe20004fa4470 */
[----:B------:R-:W-:Y:S01]  /*0240*/  HFMA2 R16, -RZ, RZ, 0, 0 ;  /* 0x00000000ff107431 */ /* 0x000fe200000001ff */
[----:B------:R-:W3:Y:S01]  /*0250*/  LDC.64 R42, c[0x0][0x388] ;  /* 0x0000e200ff2a7b82 */ /* 0x000ee20000000a00 */
[----:B------:R-:W-:-:S02]  /*0260*/  IADD3 R13, PT, PT, R3, UR5, RZ ;  /* 0x00000005030d7c10 */ /* 0x000fc4000fffe0ff */
[----:B------:R-:W-:Y:S02]  /*0270*/  ISETP.GT.U32.AND P2, PT, R7, 0xd, PT ;  /* 0x0000000d0700780c */ /* 0x000fe40003f44070 */
[----:B------:R-:W-:Y:S02]  /*0280*/  IADD3 R13, PT, PT, R6, R13, RZ ;  /* 0x0000000d060d7210 */ /* 0x000fe40007ffe0ff */
[----:B------:R-:W-:Y:S02]  /*0290*/  ISETP.EQ.OR P4, PT, R0, RZ, !P3 ;  /* 0x000000ff0000720c */ /* 0x000fe40005f82670 */
[C---:B------:R-:W-:Y:S02]  /*02a0*/  IADD3 R7, PT, PT, R13.reuse, -0xf, RZ ;  /* 0xfffffff10d077810 */ /* 0x040fe40007ffe0ff */
[----:B------:R-:W-:Y:S02]  /*02b0*/  @!P5 IADD3 R9, PT, PT, R13, -0x1, RZ ;  /* 0xffffffff0d09d810 */ /* 0x000fe40007ffe0ff */
[----:B------:R-:W-:-:S02]  /*02c0*/  MOV R12, RZ ;  /* 0x000000ff000c7202 */ /* 0x000fc40000000f00 */
[----:B------:R-:W-:Y:S01]  /*02d0*/  MOV R18, RZ ;  /* 0x000000ff00127202 */ /* 0x000fe20000000f00 */
[----:B--2---:R-:W-:-:S04]  /*02e0*/  IMAD.WIDE R6, R7, 0x4, R28 ;  /* 0x0000000407067825 */ /* 0x004fc800078e021c */
[----:B------:R-:W-:Y:S01]  /*02f0*/  @!P5 IMAD.WIDE.U32 R8, R9, 0x4, R28 ;  /* 0x000000040908d825 */ /* 0x000fe200078e001c */
[----:B------:R-:W2:Y:S01]  /*0300*/  @!P4 LDG.E.CONSTANT R14, desc[UR8][R6.64] ;  /* 0x00000008060ec981 */ /* 0x000ea2000c1e9900 */
[----:B-1----:R-:W-:-:S03]  /*0310*/  LEA R4, R2, R5, 0x3 ;  /* 0x0000000502047211 */ /* 0x002fc600078e18ff */
[----:B------:R-:W4:Y:S01]  /*0320*/  @P3 LDG.E.CONSTANT R12, desc[UR8][R6.64+0x4] ;  /* 0x00000408060c3981 */ /* 0x000f22000c1e9900 */
[----:B------:R-:W-:-:S03]  /*0330*/  LEA R5, R4, UR4, 0x5 ;  /* 0x0000000404057c11 */ /* 0x000fc6000f8e28ff */
[----:B------:R-:W5:Y:S02]  /*0340*/  @!P5 LDG.E.CONSTANT R18, desc[UR8][R8.64] ;  /* 0x000000080812d981 */ /* 0x000f64000c1e9900 */
[----:B------:R-:W-:Y:S01]  /*0350*/  IMAD R11, R5, 0x18, R36 ;  /* 0x00000018050b7824 */ /* 0x000fe200078e0224 */
[----:B------:R-:W-:Y:S01]  /*0360*/  BAR.SYNC.DEFER_BLOCKING 0x0 ;  /* 0x0000000000007b1d */ /* 0x000fe20000010000 */
[----:B------:R-:W-:-:S03]  /*0370*/  IMAD.WIDE.U32 R4, R13, 0x4, R28 ;  /* 0x000000040d047825 */ /* 0x000fc600078e001c */
[----:B------:R-:W-:Y:S02]  /*0380*/  LEA R11, R11, R11, 0x1 ;  /* 0x0000000b0b0b7211 */ /* 0x000fe400078e08ff */
[----:B------:R-:W5:Y:S03]  /*0390*/  @!P2 LDG.E.CONSTANT R16, desc[UR8][R4.64] ;  /* 0x000000080410a981 */ /* 0x000f66000c1e9900 */
[----:B---3--:R-:W-:-:S05]  /*03a0*/  IMAD.WIDE.U32 R42, R11, 0x4, R42 ;  /* 0x000000040b2a7825 */ /* 0x008fca00078e002a */
[----:B------:R-:W3:Y:S04]  /*03b0*/  LDG.E.CONSTANT R8, desc[UR8][R42.64] ;  /* 0x000000082a087981 */ /* 0x000ee8000c1e9900 */
        /* <DEDUP_REMOVED lines=8> */
[----:B------:R-:W3:Y:S01]  /*0440*/  LDG.E.CONSTANT R15, desc[UR8][R42.64+0x12fc] ;  /* 0x0012fc082a0f7981 */ /* 0x000ee2000c1e9900 */
[----:B------:R-:W1:Y:S01]  /*0450*/  S2UR UR6, SR_CgaCtaId ;  /* 0x00000000000679c3 */ /* 0x000e620000008800 */
[----:B------:R-:W-:Y:S01]  /*0460*/  UMOV UR5, 0x400 ;  /* 0x0000040000057882 */ /* 0x000fe20000000000 */
[----:B------:R-:W-:Y:S01]  /*0470*/  ISETP.NE.AND P4, PT, R24, RZ, PT ;  /* 0x000000ff1800720c */ /* 0x000fe20003f85270 */
[----:B------:R-:W-:Y:S01]  /*0480*/  HFMA2 R32, -RZ, RZ, 0, 0 ;  /* 0x00000000ff207431 */ /* 0x000fe200000001ff */
[----:B------:R-:W3:Y:S04]  /*0490*/  LDG.E.CONSTANT R34, desc[UR8][R42.64+0x12e0] ;  /* 0x0012e0082a227981 */ /* 0x000ee8000c1e9900 */
[----:B------:R-:W3:Y:S04]  /*04a0*/  LDG.E.CONSTANT R35, desc[UR8][R42.64+0x1304] ;  /* 0x001304082a237981 */ /* 0x000ee8000c1e9900 */
[----:B--2---:R2:W-:Y:S04]  /*04b0*/  STS [R39], R14 ;  /* 0x0000000e27007388 */ /* 0x0045e80000000800 */
[----:B----4-:R4:W-:Y:S04]  /*04c0*/  STS [R39+0x4], R12 ;  /* 0x0000040c27007388 */ /* 0x0109e80000000800 */
[----:B-----5:R-:W-:Y:S04]  /*04d0*/  STS [R39+0x8], R18 ;  /* 0x0000081227007388 */ /* 0x020fe80000000800 */
[----:B--2---:R-:W2:Y:S04]  /*04e0*/  LDG.E.CONSTANT R14, desc[UR8][R42.64+0x12d8] ;  /* 0x0012d8082a0e7981 */ /* 0x004ea8000c1e9900 */
[----:B----4-:R-:W2:Y:S04]  /*04f0*/  LDG.E.CONSTANT R12, desc[UR8][R42.64+0x1290] ;  /* 0x001290082a0c7981 */ /* 0x010ea8000c1e9900 */
[----:B------:R-:W-:Y:S04]  /*0500*/  STS [R39+0xc], R16 ;  /* 0x00000c1027007388 */ /* 0x000fe80000000800 */
[----:B---3--:R3:W-:Y:S04]  /*0510*/  STS.128 [R38], R8 ;  /* 0x0000000826007388 */ /* 0x0087e80000000c00 */
[----:B---3--:R-:W3:Y:S04]  /*0520*/  LDG.E.CONSTANT R8, desc[UR8][R42.64+0x1200] ;  /* 0x001200082a087981 */ /* 0x008ee8000c1e9900 */
[----:B------:R-:W3:Y:S04]  /*0530*/  LDG.E.CONSTANT R9, desc[UR8][R42.64+0x1224] ;  /* 0x001224082a097981 */ /* 0x000ee8000c1e9900 */
[----:B------:R-:W3:Y:S04]  /*0540*/  LDG.E.CONSTANT R10, desc[UR8][R42.64+0x1248] ;  /* 0x001248082a0a7981 */ /* 0x000ee8000c1e9900 */
[----:B------:R-:W3:Y:S04]  /*0550*/  LDG.E.CONSTANT R11, desc[UR8][R42.64+0x126c] ;  /* 0x00126c082a0b7981 */ /* 0x000ee8000c1e9900 */
[----:B------:R-:W-:Y:S01]  /*0560*/  STS.128 [R38+0x10], R4 ;  /* 0x0000100426007388 */ /* 0x000fe20000000c00 */
[----:B-1----:R-:W-:-:S02]  /*0570*/  ULEA UR5, UR6, UR5, 0x18 ;  /* 0x0000000506057291 */ /* 0x002fc4000f8ec0ff */
[----:B------:R-:W-:Y:S01]  /*0580*/  UIMAD UR6, UR4, 0x620, URZ ;  /* 0x00000620040678a4 */ /* 0x000fe2000f8e02ff */
[----:B--2---:R-:W-:Y:S04]  /*0590*/  STS.128 [R38+0x30], R12 ;  /* 0x0000300c26007388 */ /* 0x004fe80000000c00 */
[----:B---3--:R-:W-:Y:S01]  /*05a0*/  STS.128 [R38+0x20], R8 ;  /* 0x0000200826007388 */ /* 0x008fe20000000c00 */
[----:B------:R-:W-:Y:S06]  /*05b0*/  BAR.SYNC.DEFER_BLOCKING 0x0 ;  /* 0x0000000000007b1d */ /* 0x000fec0000010000 */
[----:B------:R-:W-:Y:S04]  /*05c0*/  LDS.128 R4, [UR5] ;  /* 0x00000005ff047984 */ /* 0x000fe80008000c00 */
[----:B------:R-:W1:Y:S04]  /*05d0*/  LDS.128 R12, [R37] ;  /* 0x00000000250c7984 */ /* 0x000e680000000c00 */
[----:B------:R-:W2:Y:S04]  /*05e0*/  LDS.128 R16, [R37+0x100] ;  /* 0x0001000025107984 */ /* 0x000ea80000000c00 */
[----:B------:R-:W3:Y:S01]  /*05f0*/  LDS.128 R8, [UR5+0x10] ;  /* 0x00001005ff087984 */ /* 0x000ee20008000c00 */
[----:B-1----:R-:W-:Y:S01]  /*0600*/  FFMA R21, R4, R12, R21 ;  /* 0x0000000c04157223 */ /* 0x002fe20000000015 */
[-C--:B------:R-:W-:Y:S01]  /*0610*/  FFMA R23, R12, R5.reuse, R23 ;  /* 0x000000050c177223 */ /* 0x080fe20000000017 */
[----:B--2---:R-:W-:Y:S01]  /*0620*/  FFMA R4, R4, R16, R22 ;  /* 0x0000001004047223 */ /* 0x004fe20000000016 */
[C---:B------:R-:W-:Y:S01]  /*0630*/  FFMA R5, R16.reuse, R5, R26 ;  /* 0x0000000510057223 */ /* 0x040fe2000000001a */
[CC--:B------:R-:W-:Y:S01]  /*0640*/  FFMA R20, R16.reuse, R6.reuse, R20 ;  /* 0x0000000610147223 */ /* 0x0c0fe20000000014 */
[----:B------:R-:W-:Y:S01]  /*0650*/  FFMA R22, R16, R7, R25 ;  /* 0x0000000710167223 */ /* 0x000fe20000000019 */
[----:B------:R-:W-:Y:S01]  /*0660*/  FFMA R30, R12, R6, R30 ;  /* 0x000000060c1e7223 */ /* 0x000fe2000000001e */
[-C--:B---3--:R-:W-:Y:S01]  /*0670*/  FFMA R16, R8, R13.reuse, R21 ;  /* 0x0000000d08107223 */ /* 0x088fe20000000015 */
[C---:B------:R-:W-:Y:S01]  /*0680*/  FFMA R25, R9.reuse, R13, R23 ;  /* 0x0000000d09197223 */ /* 0x040fe20000000017 */
[----:B------:R-:W-:Y:S01]  /*0690*/  FFMA R12, R12, R7, R27 ;  /* 0x000000070c0c7223 */ /* 0x000fe2000000001b */
[-C--:B------:R-:W-:Y:S01]  /*06a0*/  FFMA R8, R8, R17.reuse, R4 ;  /* 0x0000001108087223 */ /* 0x080fe20000000004 */
[----:B------:R-:W-:-:S02]  /*06b0*/  FFMA R9, R9, R17, R5 ;  /* 0x0000001109097223 */ /* 0x000fc40000000005 */
[----:B------:R-:W1:Y:S01]  /*06c0*/  LDS.128 R4, [UR5+0x20] ;  /* 0x00002005ff047984 */ /* 0x000e620008000c00 */
[C---:B------:R-:W-:Y:S01]  /*06d0*/  FFMA R12, R11.reuse, R13, R12 ;  /* 0x0000000d0b0c7223 */ /* 0x040fe2000000000c */
[CC--:B------:R-:W-:Y:S01]  /*06e0*/  FFMA R31, R10.reuse, R17.reuse, R20 ;  /* 0x000000110a1f7223 */ /* 0x0c0fe20000000014 */
[----:B------:R-:W-:Y:S02]  /*06f0*/  FFMA R11, R11, R17, R22 ;  /* 0x000000110b0b7223 */ /* 0x000fe40000000016 */
[----:B------:R-:W2:Y:S01]  /*0700*/  LDS.128 R20, [UR5+0x30] ;  /* 0x00003005ff147984 */ /* 0x000ea20008000c00 */
[----:B------:R-:W-:Y:S01]  /*0710*/  FFMA R27, R10, R13, R30 ;  /* 0x0000000d0a1b7223 */ /* 0x000fe2000000001e */
[C---:B-1----:R-:W-:Y:S01]  /*0720*/  FFMA R17, R4.reuse, R14, R16 ;  /* 0x0000000e04117223 */ /* 0x042fe20000000010 */
[----:B------:R-:W-:Y:S01]  /*0730*/  FFMA R8, R4, R18, R8 ;  /* 0x0000001204087223 */ /* 0x000fe20000000008 */
[-C--:B------:R-:W-:Y:S01]  /*0740*/  FFMA R4, R5, R14.reuse, R25 ;  /* 0x0000000e05047223 */ /* 0x080fe20000000019 */
[CC--:B------:R-:W-:Y:S01]  /*0750*/  FFMA R27, R6.reuse, R14.reuse, R27 ;  /* 0x0000000e061b7223 */ /* 0x0c0fe2000000001b */
[----:B------:R-:W-:Y:S01]  /*0760*/  FFMA R26, R7, R14, R12 ;  /* 0x0000000e071a7223 */ /* 0x000fe2000000000c */
[-C--:B------:R-:W-:Y:S01]  /*0770*/  FFMA R16, R5, R18.reuse, R9 ;  /* 0x0000001205107223 */ /* 0x080fe20000000009 */
[-C--:B------:R-:W-:Y:S01]  /*0780*/  FFMA R31, R6, R18.reuse, R31 ;  /* 0x00000012061f7223 */ /* 0x080fe2000000001f */
[C---:B--2---:R-:W-:Y:S01]  /*0790*/  FFMA R17, R20.reuse, R15, R17 ;  /* 0x0000000f14117223 */ /* 0x044fe20000000011 */
[----:B------:R-:W-:Y:S01]  /*07a0*/  FFMA R25, R20, R19, R8 ;  /* 0x0000001314197223 */ /* 0x000fe20000000008 */
[----:B------:R-:W-:Y:S01]  /*07b0*/  FFMA R18, R7, R18, R11 ;  /* 0x0000001207127223 */ /* 0x000fe2000000000b */
[-C--:B------:R-:W-:Y:S01]  /*07c0*/  FFMA R20, R21, R15.reuse, R4 ;  /* 0x0000000f15147223 */ /* 0x080fe20000000004 */
[-C--:B------:R-:W-:Y:S01]  /*07d0*/  FFMA R27, R22, R15.reuse, R27 ;  /* 0x0000000f161b7223 */ /* 0x080fe2000000001b */
[----:B------:R-:W-:Y:S01]  /*07e0*/  LDS.128 R4, [UR5+0x40] ;  /* 0x00004005ff047984 */ /* 0x000fe20008000c00 */
[----:B------:R-:W-:-:S03]  /*07f0*/  FFMA R26, R23, R15, R26 ;  /* 0x0000000f171a7223 */ /* 0x000fc6000000001a */
[----:B------:R-:W1:Y:S04]  /*0800*/  LDS.128 R8, [R37+0x10] ;  /* 0x0000100025087984 */ /* 0x000e680000000c00 */
[----:B------:R-:W2:Y:S01]  /*0810*/  LDS.128 R12, [R37+0x110] ;  /* 0x00011000250c7984 */ /* 0x000ea20000000c00 */
[-C--:B------:R-:W-:Y:S01]  /*0820*/  FFMA R16, R21, R19.reuse, R16 ;  /* 0x0000001315107223 */ /* 0x080fe20000000010 */
[-C--:B------:R-:W-:Y:S01]  /*0830*/  FFMA R22, R22, R19.reuse, R31 ;  /* 0x0000001316167223 */ /* 0x080fe2000000001f */
[----:B------:R-:W-:Y:S01]  /*0840*/  FFMA R23, R23, R19, R18 ;  /* 0x0000001317177223 */ /* 0x000fe20000000012 */
[-C--:B-1----:R-:W-:Y:S01]  /*0850*/  FFMA R20, R8, R5.reuse, R20 ;  /* 0x0000000508147223 */ /* 0x082fe20000000014 */
[----:B------:R-:W-:Y:S01]  /*0860*/  FFMA R21, R4, R8, R17 ;  /* 0x0000000804157223 */ /* 0x000fe20000000011 */
[----:B--2---:R-:W-:-:S02]  /*0870*/  FFMA R5, R12, R5, R16 ;  /* 0x000000050c057223 */ /* 0x004fc40000000010 */
[----:B------:R-:W1:Y:S01]  /*0880*/  LDS.128 R16, [UR5+0x50] ;  /* 0x00005005ff107984 */ /* 0x000e620008000c00 */
[-C--:B------:R-:W-:Y:S01]  /*0890*/  FFMA R27, R8, R6.reuse, R27 ;  /* 0x00000006081b7223 */ /* 0x080fe2000000001b */
[----:B------:R-:W-:Y:S01]  /*08a0*/  FFMA R6, R12, R6, R22 ;  /* 0x000000060c067223 */ /* 0x000fe20000000016 */
[----:B------:R-:W-:Y:S02]  /*08b0*/  IMAD R22, R36, 0xe, RZ ;  /* 0x0000000e24167824 */ /* 0x000fe400078e02ff */
[-C--:B------:R-:W-:Y:S01]  /*08c0*/  FFMA R26, R8, R7.reuse, R26 ;  /* 0x00000007081a7223 */ /* 0x080fe2000000001a */
[----:B------:R-:W-:Y:S01]  /*08d0*/  FFMA R25, R4, R12, R25 ;  /* 0x0000000c04197223 */ /* 0x000fe20000000019 */
[----:B------:R-:W-:Y:S01]  /*08e0*/  FFMA R7, R12, R7, R23 ;  /* 0x000000070c077223 */ /* 0x000fe20000000017 */
[----:B------:R-:W-:Y:S02]  /*08f0*/  IADD3 R4, PT, PT, R3, UR6, RZ ;  /* 0x0000000603047c10 */ /* 0x000fe4000fffe0ff */
[----:B------:R-:W-:Y:S01]  /*0900*/  @!P4 MOV R23, RZ ;  /* 0x000000ff0017c202 */ /* 0x000fe20000000f00 */
[C---:B-1----:R-:W-:Y:S01]  /*0910*/  FFMA R12, R17.reuse, R13, R5 ;  /* 0x0000000d110c7223 */ /* 0x042fe20000000005 */
[-C--:B------:R-:W-:Y:S01]  /*0920*/  FFMA R24, R17, R9.reuse, R20 ;  /* 0x0000000911187223 */ /* 0x080fe20000000014 */
[----:B------:R-:W-:Y:S01]  /*0930*/  IADD3 R5, P5, P6, R22, UR6, R3 ;  /* 0x0000000616057c10 */ /* 0x000fe2000febe003 */
[----:B------:R-:W-:Y:S01]  /*0940*/  FFMA R8, R16, R9, R21 ;  /* 0x0000000910087223 */ /* 0x000fe20000000015 */
[----:B------:R-:W-:Y:S01]  /*0950*/  IADD3 R17, PT, PT, R40, R36, RZ ;  /* 0x0000002428117210 */ /* 0x000fe20007ffe0ff */
[----:B------:R-:W-:Y:S01]  /*0960*/  FFMA R25, R16, R13, R25 ;  /* 0x0000000d10197223 */ /* 0x000fe20000000019 */
[----:B------:R-:W-:-:S02]  /*0970*/  IADD3 R16, PT, PT, R22, R4, RZ ;  /* 0x0000000416107210 */ /* 0x000fc40007ffe0ff */
[----:B------:R-:W-:Y:S02]  /*0980*/  IADD3.X R4, PT, PT, RZ, RZ, RZ, P5, P6 ;  /* 0x000000ffff047210 */ /* 0x000fe40002fec4ff */
[----:B------:R-:W-:Y:S02]  /*0990*/  ISETP.GE.U32.AND P5, PT, R17, 0xe, PT ;  /* 0x0000000e1100780c */ /* 0x000fe40003fa6070 */
[C---:B------:R-:W-:Y:S02]  /*09a0*/  IADD3 R21, PT, PT, R16.reuse, -0xf, RZ ;  /* 0xfffffff110157810 */ /* 0x040fe40007ffe0ff */
[----:B0-----:R-:W-:Y:S01]  /*09b0*/  LEA R30, P6, R5, UR10, 0x2 ;  /* 0x0000000a051e7c11 */ /* 0x001fe2000f8c10ff */
[----:B------:R-:W-:-:S04]  /*09c0*/  IMAD.WIDE.U32 R16, R16, 0x4, R28 ;  /* 0x0000000410107825 */ /* 0x000fc800078e001c */
[----:B------:R-:W-:Y:S01]  /*09d0*/  IMAD.WIDE R20, R21, 0x4, R28 ;  /* 0x0000000415147825 */ /* 0x000fe200078e021c */
[----:B------:R-:W-:-:S03]  /*09e0*/  LEA.HI.X R31, R5, UR11, R4, 0x2, P6 ;  /* 0x0000000b051f7c11 */ /* 0x000fc6000b0f1404 */
[----:B------:R-:W-:Y:S01]  /*09f0*/  @P5 MOV R22, RZ ;  /* 0x000000ff00165202 */ /* 0x000fe20000000f00 */
[----:B------:R-:W2:Y:S04]  /*0a00*/  @P4 LDG.E.CONSTANT R23, desc[UR8][R20.64+0x8] ;  /* 0x0000080814174981 */ /* 0x000ea8000c1e9900 */
[----:B------:R-:W3:Y:S04]  /*0a10*/  @!P2 LDG.E.CONSTANT R32, desc[UR8][R30.64+0x4] ;  /* 0x000004081e20a981 */ /* 0x000ee8000c1e9900 */
[----:B------:R-:W4:Y:S04]  /*0a20*/  @!P5 LDG.E.CONSTANT R22, desc[UR8][R30.64+0x4] ;  /* 0x000004081e16d981 */ /* 0x000f28000c1e9900 */
[----:B------:R-:W5:Y:S04]  /*0a30*/  @P4 LDG.E.CONSTANT R21, desc[UR8][R20.64+0x4] ;  /* 0x0000040814154981 */ /* 0x000f68000c1e9900 */
[----:B------:R0:W3:Y:S02]  /*0a40*/  @!P5 LDG.E.CONSTANT R20, desc[UR8][R16.64] ;  /* 0x000000081014d981 */ /* 0x0000e4000c1e9900 */
[C---:B0-----:R-:W-:Y:S01]  /*0a50*/  FFMA R17, R18.reuse, R9, R27 ;  /* 0x0000000912117223 */ /* 0x041fe2000000001b */
[-C--:B------:R-:W-:Y:S01]  /*0a60*/  FFMA R18, R18, R13.reuse, R6 ;  /* 0x0000000d12127223 */ /* 0x080fe20000000006 */
[C---:B------:R-:W-:Y:S01]  /*0a70*/  FFMA R13, R19.reuse, R13, R7 ;  /* 0x0000000d130d7223 */ /* 0x040fe20000000007 */
[----:B------:R-:W-:Y:S01]  /*0a80*/  FFMA R16, R19, R9, R26 ;  /* 0x0000000913107223 */ /* 0x000fe2000000001a */
[----:B------:R-:W0:Y:S04]  /*0a90*/  LDS.128 R4, [UR5+0x60] ;  /* 0x00006005ff047984 */ /* 0x000e280008000c00 */
[----:B------:R-:W3:Y:S04]  /*0aa0*/  LDG.E.CONSTANT R26, desc[UR8][R42.64+0x124c] ;  /* 0x00124c082a1a7981 */ /* 0x000ee8000c1e9900 */
[----:B------:R-:W3:Y:S01]  /*0ab0*/  LDG.E.CONSTANT R27, desc[UR8][R42.64+0x1270] ;  /* 0x001270082a1b7981 */ /* 0x000ee2000c1e9900 */
[C---:B0-----:R-:W-:Y:S01]  /*0ac0*/  FFMA R8, R4.reuse, R10, R8 ;  /* 0x0000000a04087223 */ /* 0x041fe20000000008 */
[----:B------:R-:W-:Y:S01]  /*0ad0*/  FFMA R9, R4, R14, R25 ;  /* 0x0000000e04097223 */ /* 0x000fe20000000019 */
[C---:B------:R-:W-:Y:S01]  /*0ae0*/  FFMA R4, R5.reuse, R10, R24 ;  /* 0x0000000a05047223 */ /* 0x040fe20000000018 */
[----:B------:R-:W-:Y:S01]  /*0af0*/  FFMA R12, R5, R14, R12 ;  /* 0x0000000e050c7223 */ /* 0x000fe2000000000c */
[C---:B------:R-:W-:Y:S01]  /*0b00*/  FFMA R5, R6.reuse, R10, R17 ;  /* 0x0000000a06057223 */ /* 0x040fe20000000011 */
[----:B------:R-:W-:Y:S01]  /*0b10*/  FFMA R6, R6, R14, R18 ;  /* 0x0000000e06067223 */ /* 0x000fe20000000012 */
[C---:B------:R-:W-:Y:S01]  /*0b20*/  FFMA R10, R7.reuse, R10, R16 ;  /* 0x0000000a070a7223 */ /* 0x040fe20000000010 */
[----:B------:R-:W3:Y:S04]  /*0b30*/  LDG.E.CONSTANT R24, desc[UR8][R42.64+0x1204] ;  /* 0x001204082a187981 */ /* 0x000ee8000c1e9900 */
[----:B------:R-:W0:Y:S01]  /*0b40*/  LDS.128 R16, [UR5+0x70] ;  /* 0x00007005ff107984 */ /* 0x000e220008000c00 */
[----:B------:R-:W-:Y:S06]  /*0b50*/  BAR.SYNC.DEFER_BLOCKING 0x0 ;  /* 0x0000000000007b1d */ /* 0x000fec0000010000 */
[----:B------:R-:W3:Y:S04]  /*0b60*/  LDG.E.CONSTANT R25, desc[UR8][R42.64+0x1228] ;  /* 0x001228082a197981 */ /* 0x000ee8000c1e9900 */
[----:B------:R-:W-:Y:S04]  /*0b70*/  @!P4 STS [R39], RZ ;  /* 0x000000ff2700c388 */ /* 0x000fe80000000800 */
[----:B------:R-:W-:Y:S04]  /*0b80*/  @P5 STS [R39+0x8], RZ ;  /* 0x000008ff27005388 */ /* 0x000fe80000000800 */
[----:B--2---:R1:W-:Y:S04]  /*0b90*/  STS [R39+0x4], R23 ;  /* 0x0000041727007388 */ /* 0x0043e80000000800 */
[----:B----4-:R2:W-:Y:S04]  /*0ba0*/  STS [R39+0xc], R22 ;  /* 0x00000c1627007388 */ /* 0x0105e80000000800 */
[----:B-----5:R4:W-:Y:S04]  /*0bb0*/  @P4 STS [R39], R21 ;  /* 0x0000001527004388 */ /* 0x0209e80000000800 */
[----:B-1----:R-:W5:Y:S04]  /*0bc0*/  LDG.E.CONSTANT R23, desc[UR8][R42.64+0x70] ;  /* 0x000070082a177981 */ /* 0x002f68000c1e9900 */
[----:B--2---:R-:W5:Y:S04]  /*0bd0*/  LDG.E.CONSTANT R22, desc[UR8][R42.64+0x4c] ;  /* 0x00004c082a167981 */ /* 0x004f68000c1e9900 */
[----:B---3--:R1:W-:Y:S04]  /*0be0*/  @!P5 STS [R39+0x8], R20 ;  /* 0x000008142700d388 */ /* 0x0083e80000000800 */
[----:B----4-:R-:W5:Y:S04]  /*0bf0*/  LDG.E.CONSTANT R21, desc[UR8][R42.64+0x28] ;  /* 0x000028082a157981 */ /* 0x010f68000c1e9900 */
[----:B-1----:R-:W5:Y:S04]  /*0c00*/  LDG.E.CONSTANT R20, desc[UR8][R42.64+0x4] ;  /* 0x000004082a147981 */ /* 0x002f68000c1e9900 */
[----:B-----5:R1:W-:Y:S04]  /*0c10*/  STS.128 [R38], R20 ;  /* 0x0000001426007388 */ /* 0x0203e80000000c00 */
[----:B-1----:R-:W2:Y:S04]  /*0c20*/  LDG.E.CONSTANT R20, desc[UR8][R42.64+0x94] ;  /* 0x000094082a147981 */ /* 0x002ea8000c1e9900 */
[----:B------:R-:W2:Y:S04]  /*0c30*/  LDG.E.CONSTANT R21, desc[UR8][R42.64+0xb8] ;  /* 0x0000b8082a157981 */ /* 0x000ea8000c1e9900 */
[----:B------:R-:W2:Y:S04]  /*0c40*/  LDG.E.CONSTANT R22, desc[UR8][R42.64+0xdc] ;  /* 0x0000dc082a167981 */ /* 0x000ea8000c1e9900 */
[----:B------:R-:W2:Y:S04]  /*0c50*/  LDG.E.CONSTANT R23, desc[UR8][R42.64+0x100] ;  /* 0x000100082a177981 */ /* 0x000ea8000c1e9900 */
[----:B--2---:R1:W-:Y:S04]  /*0c60*/  STS.128 [R38+0x10], R20 ;  /* 0x0000101426007388 */ /* 0x0043e80000000c00 */
[----:B-1----:R-:W2:Y:S04]  /*0c70*/  LDG.E.CONSTANT R20, desc[UR8][R42.64+0x1294] ;  /* 0x001294082a147981 */ /* 0x002ea8000c1e9900 */
[----:B------:R-:W2:Y:S04]  /*0c80*/  LDG.E.CONSTANT R21, desc[UR8][R42.64+0x12b8] ;  /* 0x0012b8082a157981 */ /* 0x000ea8000c1e9900 */
[----:B------:R-:W2:Y:S04]  /*0c90*/  LDG.E.CONSTANT R22, desc[UR8][R42.64+0x12dc] ;  /* 0x0012dc082a167981 */ /* 0x000ea8000c1e9900 */
[----:B------:R-:W2:Y:S04]  /*0ca0*/  LDG.E.CONSTANT R23, desc[UR8][R42.64+0x1300] ;  /* 0x001300082a177981 */ /* 0x000ea8000c1e9900 */
[----:B------:R0:W-:Y:S01]  /*0cb0*/  STS.128 [R38+0x20], R24 ;  /* 0x0000201826007388 */ /* 0x0001e20000000c00 */
[----:B------:R-:W-:Y:S01]  /*0cc0*/  FFMA R13, R7, R14, R13 ;  /* 0x0000000e070d7223 */ /* 0x000fe2000000000d */
[-C--:B0-----:R-:W-:Y:S01]  /*0cd0*/  FFMA R24, R16, R11.reuse, R8 ;  /* 0x0000000b10187223 */ /* 0x081fe20000000008 */
[----:B------:R-:W-:Y:S01]  /*0ce0*/  FFMA R26, R18, R11, R5 ;  /* 0x0000000b121a7223 */ /* 0x000fe20000000005 */
[----:B------:R-:W-:Y:S01]  /*0cf0*/  FFMA R16, R16, R15, R9 ;  /* 0x0000000f10107223 */ /* 0x000fe20000000009 */
[----:B------:R-:W-:Y:S01]  /*0d00*/  FFMA R25, R17, R11, R4 ;  /* 0x0000000b11197223 */ /* 0x000fe20000000004 */
[----:B------:R-:W-:Y:S01]  /*0d10*/  FFMA R18, R18, R15, R6 ;  /* 0x0000000f12127223 */ /* 0x000fe20000000006 */
[----:B------:R-:W-:Y:S01]  /*0d20*/  FFMA R27, R19, R11, R10 ;  /* 0x0000000b131b7223 */ /* 0x000fe2000000000a */
[-C--:B------:R-:W-:Y:S01]  /*0d30*/  FFMA R17, R17, R15.reuse, R12 ;  /* 0x0000000f11117223 */ /* 0x080fe2000000000c */
[----:B------:R-:W-:Y:S01]  /*0d40*/  ISETP.GT.U32.OR P4, PT, R0, 0x5, !P3 ;  /* 0x000000050000780c */ /* 0x000fe20005f84470 */
[----:B--2---:R0:W-:Y:S01]  /*0d50*/  STS.128 [R38+0x30], R20 ;  /* 0x0000301426007388 */ /* 0x0041e20000000c00 */
[----:B------:R-:W-:Y:S01]  /*0d60*/  BAR.SYNC.DEFER_BLOCKING 0x0 ;  /* 0x0000000000007b1d */ /* 0x000fe20000010000 */
[----:B0-----:R-:W-:-:S05]  /*0d70*/  FFMA R20, R19, R15, R13 ;  /* 0x0000000f13147223 */ /* 0x001fca000000000d */
[----:B------:R-:W-:Y:S04]  /*0d80*/  LDS.128 R8, [UR5] ;  /* 0x00000005ff087984 */ /* 0x000fe80008000c00 */
[----:B------:R-:W0:Y:S04]  /*0d90*/  LDS.128 R4, [R37] ;  /* 0x0000000025047984 */ /* 0x000e280000000c00 */
[----:B------:R-:W1:Y:S01]  /*0da0*/  LDS.128 R12, [R37+0x100] ;  /* 0x00010000250c7984 */ /* 0x000e620000000c00 */
[----:B0-----:R-:W-:Y:S01]  /*0db0*/  FFMA R24, R8, R4, R24 ;  /* 0x0000000408187223 */ /* 0x001fe20000000018 */
[CC--:B------:R-:W-:Y:S01]  /*0dc0*/  FFMA R25, R4.reuse, R9.reuse, R25 ;  /* 0x0000000904197223 */ /* 0x0c0fe20000000019 */
[----:B------:R-:W-:Y:S01]  /*0dd0*/  FFMA R26, R4, R10, R26 ;  /* 0x0000000a041a7223 */ /* 0x000fe2000000001a */
[----:B-1----:R-:W-:Y:S01]  /*0de0*/  FFMA R8, R8, R12, R16 ;  /* 0x0000000c08087223 */ /* 0x002fe20000000010 */
[C---:B------:R-:W-:Y:S01]  /*0df0*/  FFMA R9, R12.reuse, R9, R17 ;  /* 0x000000090c097223 */ /* 0x040fe20000000011 */
[----:B------:R-:W-:-:S02]  /*0e00*/  FFMA R10, R12, R10, R18 ;  /* 0x0000000a0c0a7223 */ /* 0x000fc40000000012 */
[----:B------:R-:W0:Y:S01]  /*0e10*/  LDS.128 R16, [UR5+0x10] ;  /* 0x00001005ff107984 */ /* 0x000e220008000c00 */
[-C--:B------:R-:W-:Y:S01]  /*0e20*/  FFMA R27, R4, R11.reuse, R27 ;  /* 0x0000000b041b7223 */ /* 0x080fe2000000001b */
[----:B------:R-:W-:Y:S02]  /*0e30*/  FFMA R11, R12, R11, R20 ;  /* 0x0000000b0c0b7223 */ /* 0x000fe40000000014 */
[----:B------:R-:W1:Y:S01]  /*0e40*/  LDS.128 R20, [UR5+0x20] ;  /* 0x00002005ff147984 */ /* 0x000e620008000c00 */
[CC--:B0-----:R-:W-:Y:S01]  /*0e50*/  FFMA R24, R16.reuse, R5.reuse, R24 ;  /* 0x0000000510187223 */ /* 0x0c1fe20000000018 */
[C---:B------:R-:W-:Y:S01]  /*0e60*/  FFMA R25, R17.reuse, R5, R25 ;  /* 0x0000000511197223 */ /* 0x040fe20000000019 */
[-C--:B------:R-:W-:Y:S01]  /*0e70*/  FFMA R16, R16, R13.reuse, R8 ;  /* 0x0000000d10107223 */ /* 0x080fe20000000008 */
[-C--:B------:R-:W-:Y:S01]  /*0e80*/  FFMA R17, R17, R13.reuse, R9 ;  /* 0x0000000d11117223 */ /* 0x080fe20000000009 */
[-C--:B------:R-:W-:Y:S01]  /*0e90*/  FFMA R33, R18, R13.reuse, R10 ;  /* 0x0000000d12217223 */ /* 0x080fe2000000000a */
[----:B------:R-:W-:-:S02]  /*0ea0*/  FFMA R13, R19, R13, R11 ;  /* 0x0000000d130d7223 */ /* 0x000fc4000000000b */
[----:B------:R-:W0:Y:S01]  /*0eb0*/  LDS.128 R8, [UR5+0x30] ;  /* 0x00003005ff087984 */ /* 0x000e220008000c00 */
[-C--:B------:R-:W-:Y:S01]  /*0ec0*/  FFMA R26, R18, R5.reuse, R26 ;  /* 0x00000005121a7223 */ /* 0x080fe2000000001a */
[----:B------:R-:W-:Y:S01]  /*0ed0*/  FFMA R4, R19, R5, R27 ;  /* 0x0000000513047223 */ /* 0x000fe2000000001b */
[C---:B-1----:R-:W-:Y:S01]  /*0ee0*/  FFMA R5, R20.reuse, R6, R24 ;  /* 0x0000000614057223 */ /* 0x042fe20000000018 */
[-C--:B------:R-:W-:Y:S01]  /*0ef0*/  FFMA R16, R20, R14.reuse, R16 ;  /* 0x0000000e14107223 */ /* 0x080fe20000000010 */
[C---:B------:R-:W-:Y:S01]  /*0f00*/  FFMA R20, R21.reuse, R14, R17 ;  /* 0x0000000e15147223 */ /* 0x040fe20000000011 */
[-C--:B------:R-:W-:Y:S01]  /*0f10*/  FFMA R18, R21, R6.reuse, R25 ;  /* 0x0000000615127223 */ /* 0x080fe20000000019 */
[C---:B------:R-:W-:Y:S01]  /*0f20*/  FFMA R17, R22.reuse, R6, R26 ;  /* 0x0000000616117223 */ /* 0x040fe2000000001a */
[----:B------:R-:W-:Y:S01]  /*0f30*/  FFMA R33, R22, R14, R33 ;  /* 0x0000000e16217223 */ /* 0x000fe20000000021 */
[C---:B------:R-:W-:Y:S01]  /*0f40*/  FFMA R4, R23.reuse, R6, R4 ;  /* 0x0000000617047223 */ /* 0x040fe20000000004 */
[----:B------:R-:W-:Y:S01]  /*0f50*/  FFMA R22, R23, R14, R13 ;  /* 0x0000000e17167223 */ /* 0x000fe2000000000d */
[----:B------:R-:W-:Y:S01]  /*0f60*/  LDS.128 R24, [R37+0x110] ;  /* 0x0001100025187984 */ /* 0x000fe20000000c00 */
[C---:B0-----:R-:W-:Y:S01]  /*0f70*/  FFMA R12, R8.reuse, R7, R5 ;  /* 0x00000007080c7223 */ /* 0x041fe20000000005 */
[----:B------:R-:W-:Y:S01]  /*0f80*/  FFMA R14, R8, R15, R16 ;  /* 0x0000000f080e7223 */ /* 0x000fe20000000010 */
[C---:B------:R-:W-:Y:S01]  /*0f90*/  FFMA R8, R10.reuse, R7, R17 ;  /* 0x000000070a087223 */ /* 0x040fe20000000011 */
[----:B------:R-:W-:Y:S01]  /*0fa0*/  FFMA R13, R10, R15, R33 ;  /* 0x0000000f0a0d7223 */ /* 0x000fe20000000021 */
[-C--:B------:R-:W-:Y:S01]  /*0fb0*/  FFMA R21, R9, R7.reuse, R18 ;  /* 0x0000000709157223 */ /* 0x080fe20000000012 */
[C---:B------:R-:W-:Y:S01]  /*0fc0*/  FFMA R10, R11.reuse, R7, R4 ;  /* 0x000000070b0a7223 */ /* 0x040fe20000000004 */
[----:B------:R-:W-:Y:S04]  /*0fd0*/  LDS.128 R16, [R37+0x10] ;  /* 0x0000100025107984 */ /* 0x000fe80000000c00 */
[----:B------:R-:W0:Y:S01]  /*0fe0*/  LDS.128 R4, [UR5+0x40] ;  /* 0x00004005ff047984 */ /* 0x000e220008000c00 */
[----:B------:R-:W-:Y:S01]  /*0ff0*/  FFMA R41, R11, R15, R22 ;  /* 0x0000000f0b297223 */ /* 0x000fe20000000016 */
[----:B------:R-:W-:-:S02]  /*1000*/  IMAD R11, R36, 0xe, RZ ;  /* 0x0000000e240b7824 */ /* 0x000fc400078e02ff */
[----:B------:R-:W-:Y:S01]  /*1010*/  FFMA R20, R9, R15, R20 ;  /* 0x0000000f09147223 */ /* 0x000fe20000000014 */
[----:B------:R-:W2:Y:S01]  /*1020*/  LDG.E.CONSTANT R33, desc[UR8][R42.64+0x12bc] ;  /* 0x0012bc082a217981 */ /* 0x000ea2000c1e9900 */
[C---:B0-----:R-:W-:Y:S01]  /*1030*/  FFMA R12, R4.reuse, R16, R12 ;  /* 0x00000010040c7223 */ /* 0x041fe2000000000c */
[----:B------:R-:W-:Y:S01]  /*1040*/  FFMA R14, R4, R24, R14 ;  /* 0x00000018040e7223 */ /* 0x000fe2000000000e */
[----:B------:R-:W-:-:S04]  /*1050*/  IADD3 R4, PT, PT, R3, UR6, RZ ;  /* 0x0000000603047c10 */ /* 0x000fc8000fffe0ff */
[----:B------:R-:W-:Y:S01]  /*1060*/  IADD3 R4, PT, PT, R11, R4, RZ ;  /* 0x000000040b047210 */ /* 0x000fe20007ffe0ff */
[C---:B------:R-:W-:Y:S01]  /*1070*/  FFMA R9, R16.reuse, R5, R21 ;  /* 0x0000000510097223 */ /* 0x040fe20000000015 */
[CC--:B------:R-:W-:Y:S01]  /*1080*/  FFMA R8, R16.reuse, R6.reuse, R8 ;  /* 0x0000000610087223 */ /* 0x0c0fe20000000008 */
[----:B------:R-:W-:Y:S01]  /*1090*/  FFMA R10, R16, R7, R10 ;  /* 0x00000007100a7223 */ /* 0x000fe2000000000a */
[----:B------:R-:W-:Y:S01]  /*10a0*/  IADD3 R23, PT, PT, R4, -0xd, RZ ;  /* 0xfffffff304177810 */ /* 0x000fe20007ffe0ff */
[C---:B------:R-:W-:Y:S01]  /*10b0*/  FFMA R15, R24.reuse, R5, R20 ;  /* 0x00000005180f7223 */ /* 0x040fe20000000014 */
[C---:B------:R-:W-:Y:S01]  /*10c0*/  FFMA R13, R24.reuse, R6, R13 ;  /* 0x00000006180d7223 */ /* 0x040fe2000000000d */
[----:B------:R-:W-:Y:S02]  /*10d0*/  FFMA R41, R24, R7, R41 ;  /* 0x0000000718297223 */ /* 0x000fe40000000029 */
[----:B------:R-:W0:Y:S01]  /*10e0*/  LDS.128 R4, [UR5+0x50] ;  /* 0x00005005ff047984 */ /* 0x000e220008000c00 */
[----:B------:R-:W-:Y:S01]  /*10f0*/  IMAD.WIDE R22, R23, 0x4, R28 ;  /* 0x0000000417167825 */ /* 0x000fe200078e021c */
[----:B------:R-:W-:-:S03]  /*1100*/  CS2R R28, SRZ ;  /* 0x00000000001c7805 */ /* 0x000fc6000001ff00 */
[----:B------:R-:W-:-:S03]  /*1110*/  HFMA2 R11, -RZ, RZ, 0, 0 ;  /* 0x00000000ff0b7431 */ /* 0x000fc600000001ff */
[----:B------:R-:W3:Y:S01]  /*1120*/  @P3 LDG.E.CONSTANT R28, desc[UR8][R22.64] ;  /* 0x00000008161c3981 */ /* 0x000ee2000c1e9900 */
[----:B------:R-:W-:Y:S01]  /*1130*/  PLOP3.LUT P3, PT, PT, PT, PT, 0x8, 0x80 ;  /* 0x000000000080781c */ /* 0x000fe20003f6e170 */
[C---:B0-----:R-:W-:Y:S01]  /*1140*/  FFMA R16, R4.reuse, R17, R12 ;  /* 0x0000001104107223 */ /* 0x041fe2000000000c */
[----:B------:R-:W-:Y:S01]  /*1150*/  FFMA R24, R4, R25, R14 ;  /* 0x0000001904187223 */ /* 0x000fe2000000000e */
[C---:B------:R-:W-:Y:S01]  /*1160*/  FFMA R4, R5.reuse, R17, R9 ;  /* 0x0000001105047223 */ /* 0x040fe20000000009 */
[-C--:B------:R-:W-:Y:S01]  /*1170*/  FFMA R5, R5, R25.reuse, R15 ;  /* 0x0000001905057223 */ /* 0x080fe2000000000f */
[C---:B------:R-:W-:Y:S01]  /*1180*/  FFMA R9, R6.reuse, R25, R13 ;  /* 0x0000001906097223 */ /* 0x040fe2000000000d */
[-C--:B------:R-:W-:Y:S01]  /*1190*/  FFMA R8, R6, R17.reuse, R8 ;  /* 0x0000001106087223 */ /* 0x080fe20000000008 */
[----:B------:R-:W0:Y:S01]  /*11a0*/  LDS.128 R12, [UR5+0x60] ;  /* 0x00006005ff0c7984 */ /* 0x000e220008000c00 */
[----:B------:R-:W-:Y:S01]  /*11b0*/  @!P2 PLOP3.LUT P3, PT, P0, PT, PT, 0x80, 0x8 ;  /* 0x000000000008a81c */ /* 0x000fe2000076f070 */
[C---:B------:R-:W-:Y:S01]  /*11c0*/  FFMA R10, R7.reuse, R17, R10 ;  /* 0x00000011070a7223 */ /* 0x040fe2000000000a */
[----:B------:R-:W-:Y:S01]  /*11d0*/  FFMA R41, R7, R25, R41 ;  /* 0x0000001907297223 */ /* 0x000fe20000000029 */
[----:B------:R1:W4:Y:S04]  /*11e0*/  @!P4 LDG.E.CONSTANT R11, desc[UR8][R22.64+0x4] ;  /* 0x00000408160bc981 */ /* 0x000328000c1e9900 */
[----:B------:R-:W5:Y:S04]  /*11f0*/  LDG.E.CONSTANT R6, desc[UR8][R42.64+0x50] ;  /* 0x000050082a067981 */ /* 0x000f68000c1e9900 */
[----:B------:R-:W5:Y:S04]  /*1200*/  LDG.E.CONSTANT R7, desc[UR8][R42.64+0x74] ;  /* 0x000074082a077981 */ /* 0x000f68000c1e9900 */
[----:B------:R-:W2:Y:S04]  /*1210*/  @P3 LDG.E.CONSTANT R29, desc[UR8][R30.64+0x8] ;  /* 0x000008081e1d3981 */ /* 0x000ea8000c1e9900 */
[----:B-1----:R-:W1:Y:S01]  /*1220*/  LDS.128 R20, [UR5+0x70] ;  /* 0x00007005ff147984 */ /* 0x002e620008000c00 */
[----:B------:R-:W-:Y:S06]  /*1230*/  BAR.SYNC.DEFER_BLOCKING 0x0 ;  /* 0x0000000000007b1d */ /* 0x000fec0000010000 */
[----:B------:R-:W5:Y:S04]  /*1240*/  LDG.E.CONSTANT R30, desc[UR8][R42.64+0x1250] ;  /* 0x001250082a1e7981 */ /* 0x000f68000c1e9900 */
[----:B------:R-:W5:Y:S01]  /*1250*/  LDG.E.CONSTANT R31, desc[UR8][R42.64+0x1274] ;  /* 0x001274082a1f7981 */ /* 0x000f62000c1e9900 */
[C---:B0-----:R-:W-:Y:S01]  /*1260*/  FFMA R17, R13.reuse, R18, R4 ;  /* 0x000000120d117223 */ /* 0x041fe20000000004 */
[----:B------:R-:W-:-:S02]  /*1270*/  FFMA R25, R13, R26, R5 ;  /* 0x0000001a0d197223 */ /* 0x000fc40000000005 */
[----:B------:R-:W5:Y:S04]  /*1280*/  LDG.E.CONSTANT R4, desc[UR8][R42.64+0x8] ;  /* 0x000008082a047981 */ /* 0x000f68000c1e9900 */
[----:B------:R-:W5:Y:S04]  /*1290*/  LDG.E.CONSTANT R5, desc[UR8][R42.64+0x2c] ;  /* 0x00002c082a057981 */ /* 0x000f68000c1e9900 */
[----:B------:R0:W-:Y:S04]  /*12a0*/  STS [R39+0x8], R32 ;  /* 0x0000082027007388 */ /* 0x0001e80000000800 */
[----:B0-----:R-:W5:Y:S04]  /*12b0*/  LDG.E.CONSTANT R32, desc[UR8][R42.64+0x1298] ;  /* 0x001298082a207981 */ /* 0x001f68000c1e9900 */
[----:B---3--:R0:W-:Y:S04]  /*12c0*/  STS [R39], R28 ;  /* 0x0000001c27007388 */ /* 0x0081e80000000800 */
[----:B0-----:R-:W3:Y:S04]  /*12d0*/  LDG.E.CONSTANT R28, desc[UR8][R42.64+0x1208] ;  /* 0x001208082a1c7981 */ /* 0x001ee8000c1e9900 */
[----:B----4-:R-:W-:Y:S04]  /*12e0*/  STS [R39+0x4], R11 ;  /* 0x0000040b27007388 */ /* 0x010fe80000000800 */
[----:B--2---:R0:W-:Y:S04]  /*12f0*/  STS [R39+0xc], R29 ;  /* 0x00000c1d27007388 */ /* 0x0041e80000000800 */
[----:B0-----:R-:W3:Y:S04]  /*1300*/  LDG.E.CONSTANT R29, desc[UR8][R42.64+0x122c] ;  /* 0x00122c082a1d7981 */ /* 0x001ee8000c1e9900 */
[----:B-----5:R0:W-:Y:S04]  /*1310*/  STS.128 [R38], R4 ;  /* 0x0000000426007388 */ /* 0x0201e80000000c00 */
[----:B0-----:R-:W2:Y:S04]  /*1320*/  LDG.E.CONSTANT R4, desc[UR8][R42.64+0x98] ;  /* 0x000098082a047981 */ /* 0x001ea8000c1e9900 */
[----:B------:R-:W2:Y:S04]  /*1330*/  LDG.E.CONSTANT R5, desc[UR8][R42.64+0xbc] ;  /* 0x0000bc082a057981 */ /* 0x000ea8000c1e9900 */
[----:B------:R-:W2:Y:S04]  /*1340*/  LDG.E.CONSTANT R6, desc[UR8][R42.64+0xe0] ;  /* 0x0000e0082a067981 */ /* 0x000ea8000c1e9900 */
[----:B------:R-:W2:Y:S04]  /*1350*/  LDG.E.CONSTANT R7, desc[UR8][R42.64+0x104] ;  /* 0x000104082a077981 */ /* 0x000ea8000c1e9900 */
[----:B------:R-:W-:Y:S01]  /*1360*/  STS.128 [R38+0x30], R32 ;  /* 0x0000302026007388 */ /* 0x000fe20000000c00 */
[C---:B------:R-:W-:Y:S01]  /*1370*/  FFMA R16, R12.reuse, R18, R16 ;  /* 0x000000120c107223 */ /* 0x040fe20000000010 */
[-C--:B------:R-:W-:Y:S01]  /*1380*/  FFMA R24, R12, R26.reuse, R24 ;  /* 0x0000001a0c187223 */ /* 0x080fe20000000018 */
[----:B------:R-:W-:Y:S01]  /*1390*/  FFMA R41, R15, R26, R41 ;  /* 0x0000001a0f297223 */ /* 0x000fe20000000029 */
[CC--:B-1----:R-:W-:Y:S01]  /*13a0*/  FFMA R17, R21.reuse, R19.reuse, R17 ;  /* 0x0000001315117223 */ /* 0x0c2fe20000000011 */
[C---:B------:R-:W-:Y:S01]  /*13b0*/  FFMA R16, R20.reuse, R19, R16 ;  /* 0x0000001314107223 */ /* 0x040fe20000000010 */
[-C--:B------:R-:W-:Y:S01]  /*13c0*/  FFMA R24, R20, R27.reuse, R24 ;  /* 0x0000001b14187223 */ /* 0x080fe20000000018 */
[----:B------:R-:W-:Y:S01]  /*13d0*/  FFMA R25, R21, R27, R25 ;  /* 0x0000001b15197223 */ /* 0x000fe20000000019 */
[----:B------:R-:W-:-:S04]  /*13e0*/  IADD3 R36, PT, PT, R36, 0x1, RZ ;  /* 0x0000000124247810 */ /* 0x000fc80007ffe0ff */
[----:B------:R-:W-:Y:S01]  /*13f0*/  ISETP.NE.AND P2, PT, R36, 0x3, PT ;  /* 0x000000032400780c */ /* 0x000fe20003f45270 */
[----:B---3--:R0:W-:Y:S02]  /*1400*/  STS.128 [R38+0x20], R28 ;  /* 0x0000201c26007388 */ /* 0x0081e40000000c00 */
[C---:B0-----:R-:W-:Y:S01]  /*1410*/  FFMA R28, R14.reuse, R18, R8 ;  /* 0x000000120e1c7223 */ /* 0x041fe20000000008 */
[----:B------:R-:W-:Y:S01]  /*1420*/  FFMA R29, R14, R26, R9 ;  /* 0x0000001a0e1d7223 */ /* 0x000fe20000000009 */
[----:B------:R-:W-:Y:S01]  /*1430*/  FFMA R18, R15, R18, R10 ;  /* 0x000000120f127223 */ /* 0x000fe2000000000a */
[----:B--2---:R-:W-:Y:S01]  /*1440*/  STS.128 [R38+0x10], R4 ;  /* 0x0000100426007388 */ /* 0x004fe20000000c00 */
[----:B------:R-:W-:Y:S06]  /*1450*/  BAR.SYNC.DEFER_BLOCKING 0x0 ;  /* 0x0000000000007b1d */ /* 0x000fec0000010000 */
[----:B------:R-:W-:Y:S04]  /*1460*/  LDS.128 R8, [UR5] ;  /* 0x00000005ff087984 */ /* 0x000fe80008000c00 */
[----:B------:R-:W0:Y:S01]  /*1470*/  LDS.128 R4, [R37] ;  /* 0x0000000025047984 */ /* 0x000e220000000c00 */
[----:B------:R-:W-:-:S03]  /*1480*/  FFMA R31, R22, R19, R28 ;  /* 0x00000013161f7223 */ /* 0x000fc6000000001c */
[----:B------:R-:W1:Y:S01]  /*1490*/  LDS.128 R12, [R37+0x100] ;  /* 0x00010000250c7984 */ /* 0x000e620000000c00 */
[C---:B------:R-:W-:Y:S01]  /*14a0*/  FFMA R18, R23.reuse, R19, R18 ;  /* 0x0000001317127223 */ /* 0x040fe20000000012 */
[-C--:B------:R-:W-:Y:S01]  /*14b0*/  FFMA R29, R22, R27.reuse, R29 ;  /* 0x0000001b161d7223 */ /* 0x080fe2000000001d */
[----:B------:R-:W-:Y:S02]  /*14c0*/  FFMA R26, R23, R27, R41 ;  /* 0x0000001b171a7223 */ /* 0x000fe40000000029 */
[----:B------:R-:W2:Y:S01]  /*14d0*/  LDS.128 R20, [UR5+0x10] ;  /* 0x00001005ff147984 */ /* 0x000ea20008000c00 */
[----:B0-----:R-:W-:Y:S01]  /*14e0*/  FFMA R27, R8, R4, R16 ;  /* 0x00000004081b7223 */ /* 0x001fe20000000010 */
[C---:B------:R-:W-:Y:S01]  /*14f0*/  FFMA R28, R4.reuse, R9, R17 ;  /* 0x00000009041c7223 */ /* 0x040fe20000000011 */
[C---:B------:R-:W-:Y:S01]  /*1500*/  FFMA R31, R4.reuse, R10, R31 ;  /* 0x0000000a041f7223 */ /* 0x040fe2000000001f */
[----:B------:R-:W-:Y:S02]  /*1510*/  FFMA R4, R4, R11, R18 ;  /* 0x0000000b04047223 */ /* 0x000fe40000000012 */
[----:B------:R-:W0:Y:S01]  /*1520*/  LDS.128 R16, [UR5+0x20] ;  /* 0x00002005ff107984 */ /* 0x000e220008000c00 */
[----:B-1----:R-:W-:Y:S01]  /*1530*/  FFMA R24, R8, R12, R24 ;  /* 0x0000000c08187223 */ /* 0x002fe20000000018 */
[C---:B------:R-:W-:Y:S01]  /*1540*/  FFMA R8, R12.reuse, R9, R25 ;  /* 0x000000090c087223 */ /* 0x040fe20000000019 */
[----:B------:R-:W-:Y:S01]  /*1550*/  FFMA R29, R12, R10, R29 ;  /* 0x0000000a0c1d7223 */ /* 0x000fe2000000001d */
[C---:B--2---:R-:W-:Y:S01]  /*1560*/  FFMA R27, R20.reuse, R5, R27 ;  /* 0x00000005141b7223 */ /* 0x044fe2000000001b */
[----:B------:R-:W-:Y:S01]  /*1570*/  FFMA R25, R20, R13, R24 ;  /* 0x0000000d14197223 */ /* 0x000fe20000000018 */
[C---:B------:R-:W-:Y:S01]  /*1580*/  FFMA R28, R21.reuse, R5, R28 ;  /* 0x00000005151c7223 */ /* 0x040fe2000000001c */
[----:B------:R-:W-:Y:S01]  /*1590*/  FFMA R26, R12, R11, R26 ;  /* 0x0000000b0c1a7223 */ /* 0x000fe2000000001a */
[----:B------:R-:W-:Y:S01]  /*15a0*/  FFMA R21, R21, R13, R8 ;  /* 0x0000000d15157223 */ /* 0x000fe20000000008 */
[CC--:B------:R-:W-:Y:S01]  /*15b0*/  FFMA R33, R22.reuse, R5.reuse, R31 ;  /* 0x0000000516217223 */ /* 0x0c0fe2000000001f */
[C---:B------:R-:W-:Y:S01]  /*15c0*/  FFMA R20, R23.reuse, R5, R4 ;  /* 0x0000000517147223 */ /* 0x040fe20000000004 */
[----:B------:R-:W1:Y:S01]  /*15d0*/  LDS.128 R8, [UR5+0x30] ;  /* 0x00003005ff087984 */ /* 0x000e620008000c00 */
[-C--:B------:R-:W-:Y:S01]  /*15e0*/  FFMA R29, R22, R13.reuse, R29 ;  /* 0x0000000d161d7223 */ /* 0x080fe2000000001d */
[----:B------:R-:W-:Y:S01]  /*15f0*/  FFMA R31, R23, R13, R26 ;  /* 0x0000000d171f7223 */ /* 0x000fe2000000001a */
[CC--:B0-----:R-:W-:Y:S01]  /*1600*/  FFMA R5, R17.reuse, R6.reuse, R28 ;  /* 0x0000000611057223 */ /* 0x0c1fe2000000001c */
[-C--:B------:R-:W-:Y:S01]  /*1610*/  FFMA R4, R16, R6.reuse, R27 ;  /* 0x0000000610047223 */ /* 0x080fe2000000001b */
[----:B------:R-:W-:Y:S01]  /*1620*/  FFMA R28, R18, R6, R33 ;  /* 0x00000006121c7223 */ /* 0x000fe20000000021 */
[-C--:B------:R-:W-:Y:S01]  /*1630*/  FFMA R12, R16, R14.reuse, R25 ;  /* 0x0000000e100c7223 */ /* 0x080fe20000000019 */
[----:B------:R-:W-:Y:S01]  /*1640*/  FFMA R13, R17, R14, R21 ;  /* 0x0000000e110d7223 */ /* 0x000fe20000000015 */
[----:B------:R-:W-:Y:S01]  /*1650*/  FFMA R6, R19, R6, R20 ;  /* 0x0000000613067223 */ /* 0x000fe20000000014 */
[----:B------:R-:W-:Y:S01]  /*1660*/  LDS.128 R24, [R37+0x10] ;  /* 0x0000100025187984 */ /* 0x000fe20000000c00 */
[----:B------:R-:W-:-:S03]  /*1670*/  FFMA R29, R18, R14, R29 ;  /* 0x0000000e121d7223 */ /* 0x000fc6000000001d */
[----:B------:R-:W0:Y:S01]  /*1680*/  LDS.128 R20, [UR5+0x40] ;  /* 0x00004005ff147984 */ /* 0x000e220008000c00 */
[----:B------:R-:W-:-:S03]  /*1690*/  FFMA R14, R19, R14, R31 ;  /* 0x0000000e130e7223 */ /* 0x000fc6000000001f */
[----:B------:R-:W2:Y:S01]  /*16a0*/  LDS.128 R16, [R37+0x110] ;  /* 0x0001100025107984 */ /* 0x000ea20000000c00 */
[C---:B-1----:R-:W-:Y:S01]  /*16b0*/  FFMA R4, R8.reuse, R7, R4 ;  /* 0x0000000708047223 */ /* 0x042fe20000000004 */
[----:B------:R-:W-:Y:S01]  /*16c0*/  FFMA R12, R8, R15, R12 ;  /* 0x0000000f080c7223 */ /* 0x000fe2000000000c */
[C---:B------:R-:W-:Y:S01]  /*16d0*/  FFMA R5, R9.reuse, R7, R5 ;  /* 0x0000000709057223 */ /* 0x040fe20000000005 */
[----:B------:R-:W-:Y:S01]  /*16e0*/  FFMA R13, R9, R15, R13 ;  /* 0x0000000f090d7223 */ /* 0x000fe2000000000d */
[C---:B------:R-:W-:Y:S01]  /*16f0*/  FFMA R30, R10.reuse, R7, R28 ;  /* 0x000000070a1e7223 */ /* 0x040fe2000000001c */
[----:B------:R-:W-:Y:S01]  /*1700*/  FFMA R29, R10, R15, R29 ;  /* 0x0000000f0a1d7223 */ /* 0x000fe2000000001d */
[C---:B------:R-:W-:Y:S01]  /*1710*/  FFMA R6, R11.reuse, R7, R6 ;  /* 0x000000070b067223 */ /* 0x040fe20000000006 */
[----:B------:R-:W-:Y:S02]  /*1720*/  FFMA R14, R11, R15, R14 ;  /* 0x0000000f0b0e7223 */ /* 0x000fe4000000000e */
[----:B------:R-:W1:Y:S01]  /*1730*/  LDS.128 R8, [UR5+0x50] ;  /* 0x00005005ff087984 */ /* 0x000e620008000c00 */
[----:B0-----:R-:W-:Y:S01]  /*1740*/  FFMA R28, R20, R24, R4 ;  /* 0x00000018141c7223 */ /* 0x001fe20000000004 */
[C---:B------:R-:W-:Y:S01]  /*1750*/  FFMA R31, R24.reuse, R21, R5 ;  /* 0x00000015181f7223 */ /* 0x040fe20000000005 */
[C---:B------:R-:W-:Y:S01]  /*1760*/  FFMA R30, R24.reuse, R22, R30 ;  /* 0x00000016181e7223 */ /* 0x040fe2000000001e */
[----:B------:R-:W-:-:S02]  /*1770*/  FFMA R24, R24, R23, R6 ;  /* 0x0000001718187223 */ /* 0x000fc40000000006 */
[----:B------:R-:W0:Y:S01]  /*1780*/  LDS.128 R4, [UR5+0x60] ;  /* 0x00006005ff047984 */ /* 0x000e220008000c00 */
[----:B--2---:R-:W-:Y:S01]  /*1790*/  FFMA R20, R20, R16, R12 ;  /* 0x0000001014147223 */ /* 0x004fe2000000000c */
[C---:B------:R-:W-:Y:S01]  /*17a0*/  FFMA R32, R16.reuse, R21, R13 ;  /* 0x0000001510207223 */ /* 0x040fe2000000000d */
[C---:B------:R-:W-:Y:S01]  /*17b0*/  FFMA R29, R16.reuse, R22, R29 ;  /* 0x00000016101d7223 */ /* 0x040fe2000000001d */
[----:B------:R-:W-:Y:S02]  /*17c0*/  FFMA R16, R16, R23, R14 ;  /* 0x0000001710107223 */ /* 0x000fe4000000000e */
[----:B------:R-:W2:Y:S01]  /*17d0*/  LDS.128 R12, [UR5+0x70] ;  /* 0x00007005ff0c7984 */ /* 0x000ea20008000c00 */
[C---:B-1----:R-:W-:Y:S01]  /*17e0*/  FFMA R21, R8.reuse, R25, R28 ;  /* 0x0000001908157223 */ /* 0x042fe2000000001c */
[----:B------:R-:W-:Y:S01]  /*17f0*/  FFMA R23, R8, R17, R20 ;  /* 0x0000001108177223 */ /* 0x000fe20000000014 */
[C---:B------:R-:W-:Y:S01]  /*1800*/  FFMA R8, R9.reuse, R25, R31 ;  /* 0x0000001909087223 */ /* 0x040fe2000000001f */
[----:B------:R-:W-:Y:S01]  /*1810*/  FFMA R32, R9, R17, R32 ;  /* 0x0000001109207223 */ /* 0x000fe20000000020 */
[C---:B------:R-:W-:Y:S01]  /*1820*/  FFMA R9, R10.reuse, R25, R30 ;  /* 0x000000190a097223 */ /* 0x040fe2000000001e */
[----:B------:R-:W-:Y:S01]  /*1830*/  FFMA R29, R10, R17, R29 ;  /* 0x000000110a1d7223 */ /* 0x000fe2000000001d */
[C---:B------:R-:W-:Y:S01]  /*1840*/  FFMA R24, R11.reuse, R25, R24 ;  /* 0x000000190b187223 */ /* 0x040fe20000000018 */
[----:B------:R-:W-:Y:S01]  /*1850*/  FFMA R16, R11, R17, R16 ;  /* 0x000000110b107223 */ /* 0x000fe20000000010 */
[-C--:B0-----:R-:W-:Y:S01]  /*1860*/  FFMA R21, R4, R26.reuse, R21 ;  /* 0x0000001a04157223 */ /* 0x081fe20000000015 */
[CC--:B------:R-:W-:Y:S01]  /*1870*/  FFMA R8, R5.reuse, R26.reuse, R8 ;  /* 0x0000001a05087223 */ /* 0x0c0fe20000000008 */
[----:B------:R-:W-:Y:S01]  /*1880*/  FFMA R9, R6, R26, R9 ;  /* 0x0000001a06097223 */ /* 0x000fe20000000009 */
[-C--:B------:R-:W-:Y:S01]  /*1890*/  FFMA R4, R4, R18.reuse, R23 ;  /* 0x0000001204047223 */ /* 0x080fe20000000017 */
[-C--:B------:R-:W-:Y:S01]  /*18a0*/  FFMA R32, R5, R18.reuse, R32 ;  /* 0x0000001205207223 */ /* 0x080fe20000000020 */
[----:B------:R-:W-:Y:S01]  /*18b0*/  FFMA R29, R6, R18, R29 ;  /* 0x00000012061d7223 */ /* 0x000fe2000000001d */
[C---:B------:R-:W-:Y:S01]  /*18c0*/  FFMA R24, R7.reuse, R26, R24 ;  /* 0x0000001a07187223 */ /* 0x040fe20000000018 */
[----:B------:R-:W-:Y:S01]  /*18d0*/  FFMA R16, R7, R18, R16 ;  /* 0x0000001207107223 */ /* 0x000fe20000000010 */
[-C--:B--2---:R-:W-:Y:S01]  /*18e0*/  FFMA R21, R12, R27.reuse, R21 ;  /* 0x0000001b0c157223 */ /* 0x084fe20000000015 */
[CC--:B------:R-:W-:Y:S01]  /*18f0*/  FFMA R23, R13.reuse, R27.reuse, R8 ;  /* 0x0000001b0d177223 */ /* 0x0c0fe20000000008 */
[----:B------:R-:W-:Y:S01]  /*1900*/  FFMA R30, R14, R27, R9 ;  /* 0x0000001b0e1e7223 */ /* 0x000fe20000000009 */
[-C--:B------:R-:W-:Y:S01]  /*1910*/  FFMA R22, R12, R19.reuse, R4 ;  /* 0x000000130c167223 */ /* 0x080fe20000000004 */
[-C--:B------:R-:W-:Y:S01]  /*1920*/  FFMA R26, R13, R19.reuse, R32 ;  /* 0x000000130d1a7223 */ /* 0x080fe20000000020 */
[----:B------:R-:W-:Y:S01]  /*1930*/  FFMA R20, R14, R19, R29 ;  /* 0x000000130e147223 */ /* 0x000fe2000000001d */
[C---:B------:R-:W-:Y:S01]  /*1940*/  FFMA R27, R15.reuse, R27, R24 ;  /* 0x0000001b0f1b7223 */ /* 0x040fe20000000018 */
[----:B------:R-:W-:Y:S01]  /*1950*/  FFMA R25, R15, R19, R16 ;  /* 0x000000130f197223 */ /* 0x000fe20000000010 */
[----:B------:R-:W-:Y:S06]  /*1960*/  @P2 BRA `(.L_x_13) ;  /* 0xffffffe800142947 */ /* 0x000fec000383ffff */
[----:B------:R-:W-:-:S04]  /*1970*/  UIADD3 UR4, UPT, UPT, UR4, 0x1, URZ ;  /* 0x0000000104047890 */ /* 0x000fc8000fffe0ff */
[----:B------:R-:W-:-:S09]  /*1980*/  UISETP.NE.AND UP0, UPT, UR4, 0x10, UPT ;  /* 0x000000100400788c */ /* 0x000fd2000bf05270 */
[----:B------:R-:W-:Y:S05]  /*1990*/  BRA.U UP0, `(.L_x_14) ;  /* 0xffffffe500fc7547 */ /* 0x000fea000b83ffff */
[----:B------:R-:W0:Y:S01]  /*19a0*/  LDC.64 R4, c[0x0][0x390] ;  /* 0x0000e400ff047b82 */ /* 0x000e220000000a00 */
[----:B------:R-:W-:-:S04]  /*19b0*/  IMAD R3, R2, 0xc40, R3 ;  /* 0x00000c4002037824 */ /* 0x000fc800078e0203 */
[----:B0-----:R-:W-:-:S05]  /*19c0*/  IMAD.WIDE.U32 R2, R3, 0x4, R4 ;  /* 0x0000000403027825 */ /* 0x001fca00078e0004 */
[----:B------:R-:W-:Y:S04]  /*19d0*/  STG.E desc[UR8][R2.64], R21 ;  /* 0x0000001502007986 */ /* 0x000fe8000c101908 */
[----:B------:R-:W-:Y:S04]  /*19e0*/  STG.E desc[UR8][R2.64+0x1880], R22 ;  /* 0x0018801602007986 */ /* 0x000fe8000c101908 */
[----:B------:R-:W-:Y:S04]  /*19f0*/  STG.E desc[UR8][R2.64+0x4], R23 ;  /* 0x0000041702007986 */ /* 0x000fe8000c101908 */
[----:B------:R-:W-:Y:S04]  /*1a00*/  STG.E desc[UR8][R2.64+0x1884], R26 ;  /* 0x0018841a02007986 */ /* 0x000fe8000c101908 */
[----:B------:R-:W-:Y:S04]  /*1a10*/  STG.E desc[UR8][R2.64+0x38], R30 ;  /* 0x0000381e02007986 */ /* 0x000fe8000c101908 */
[----:B------:R-:W-:Y:S04]  /*1a20*/  STG.E desc[UR8][R2.64+0x18b8], R20 ;  /* 0x0018b81402007986 */ /* 0x000fe8000c101908 */
[----:B------:R-:W-:Y:S04]  /*1a30*/  STG.E desc[UR8][R2.64+0x3c], R27 ;  /* 0x00003c1b02007986 */ /* 0x000fe8000c101908 */
[----:B------:R-:W-:Y:S01]  /*1a40*/  STG.E desc[UR8][R2.64+0x18bc], R25 ;  /* 0x0018bc1902007986 */ /* 0x000fe2000c101908 */
[----:B------:R-:W-:Y:S05]  /*1a50*/  EXIT ;  /* 0x000000000000794d */ /* 0x000fea0003800000 */
.L_x_15:
        /* <DEDUP_REMOVED lines=10> */
.L_x_18:


//--------------------- .nv.shared._Z6conv2dPfPKfS_ --------------------------
	.section	.nv.shared._Z6conv2dPfPKfS_,"aw",@nobits
	.sectionflags	@""
	.align	4
.nv.shared._Z6conv2dPfPKfS_:
	.zero		2048


//--------------------- .nv.shared.reserved.0     --------------------------
	.section	.nv.shared.reserved.0,"aw",@nobits
	.weak		__nv_reservedSMEM_offset_0_alias
	.size		__nv_reservedSMEM_offset_0_alias, 0, 64
	.other		__nv_reservedSMEM_offset_0_alias,@"STO_CUDA_RESERVED_SHARED STV_DEFAULT"
__nv_reservedSMEM_offset_0_alias:
	.zero		0
	.zero		64


//--------------------- .nv.shared.default_function_kernel0 --------------------------
	.section	.nv.shared.default_function_kernel0,"aw",@nobits
	.sectionflags	@""
	.align	4
.nv.shared.default_function_kernel0:
	.zero		1664


//--------------------- .nv.constant0._Z6conv2dPfPKfS_ --------------------------
	.section	.nv.constant0._Z6conv2dPfPKfS_,"a",@progbits
	.sectionflags	@""
	.align	4
.nv.constant0._Z6conv2dPfPKfS_:
	.zero		920


//--------------------- .nv.constant0._Z9transformPfS_ --------------------------
	.section	.nv.constant0._Z9transformPfS_,"a",@progbits
	.sectionflags	@""
	.align	4
.nv.constant0._Z9transformPfS_:
	.zero		912


//--------------------- .nv.constant0.default_function_kernel0 --------------------------
	.section	.nv.constant0.default_function_kernel0,"a",@progbits
	.sectionflags	@""
	.align	4
.nv.constant0.default_function_kernel0:
	.zero		920


//--------------------- SYMBOLS --------------------------

	.type		.nv.reservedSmem.offset0,@object
	.size		.nv.reservedSmem.offset0,0x4
	.type		.nv.reservedSmem.cap,@object
	.size		.nv.reservedSmem.cap,0x4
